//
// Generated by NVIDIA NVVM Compiler
//
// Compiler Build ID: CL-36424714
// Cuda compilation tools, release 13.0, V13.0.88
// Based on NVVM 20.0.0
//

.version 9.0
.target sm_100
.address_size 64

	// .globl	_Z10d_printMatP6Matrix
.extern .func  (.param .b32 func_retval0) vprintf
(
	.param .b64 vprintf_param_0,
	.param .b64 vprintf_param_1
)
;
.global .align 1 .b8 $str[16] = {100, 111, 101, 115, 32, 110, 111, 116, 32, 109, 97, 116, 99, 104, 33};
.global .align 1 .b8 $str$1[20] = {68, 105, 109, 32, 120, 32, 37, 100, 44, 32, 68, 105, 109, 32, 121, 32, 37, 100, 10};
.global .align 1 .b8 $str$2[7] = {37, 46, 49, 48, 101, 32};
.global .align 1 .b8 $str$3[2] = {10};

.visible .entry _Z10d_printMatP6Matrix(
	.param .u64 .ptr .align 1 _Z10d_printMatP6Matrix_param_0
)
{
	.local .align 8 .b8 	__local_depot0[8];
	.reg .b64 	%SP;
	.reg .b64 	%SPL;
	.reg .pred 	%p<17>;
	.reg .b32 	%r<178>;
	.reg .b64 	%rd<187>;
	.reg .b64 	%fd<32>;

	mov.u64 	%SPL, __local_depot0;
	cvta.local.u64 	%SP, %SPL;
	ld.param.u64 	%rd6, [_Z10d_printMatP6Matrix_param_0];
	cvta.to.global.u64 	%rd1, %rd6;
	add.u64 	%rd7, %SP, 0;
	add.u64 	%rd2, %SPL, 0;
	ld.global.v2.u32 	{%r1, %r2}, [%rd1];
	st.local.v2.u32 	[%rd2], {%r2, %r1};
	mov.u64 	%rd8, $str$1;
	cvta.global.u64 	%rd9, %rd8;
	{ // callseq 0, 0
	.param .b64 param0;
	st.param.b64 	[param0], %rd9;
	.param .b64 param1;
	st.param.b64 	[param1], %rd7;
	.param .b32 retval0;
	call.uni (retval0), 
	vprintf, 
	(
	param0, 
	param1
	);
	ld.param.b32 	%r23, [retval0];
	} // callseq 0
	setp.lt.s32 	%p1, %r1, 1;
	@%p1 bra 	$L__BB0_23;
	setp.lt.s32 	%p2, %r2, 1;
	@%p2 bra 	$L__BB0_17;
	and.b32  	%r3, %r2, 15;
	and.b32  	%r4, %r2, 7;
	and.b32  	%r5, %r2, 3;
	and.b32  	%r38, %r2, 2147483632;
	neg.s32 	%r6, %r38;
	mov.b32 	%r171, 0;
	mov.u64 	%rd182, $str$3;
	mov.u64 	%rd163, $str$2;
$L__BB0_3:
	setp.lt.u32 	%p7, %r2, 16;
	mov.b32 	%r174, 0;
	@%p7 bra 	$L__BB0_6;
	mov.b64 	%rd186, 0;
	mov.u32 	%r172, %r6;
$L__BB0_5:
	.pragma "nounroll";
	and.b32  	%r174, %r2, 2147483632;
	cvt.u32.u64 	%r40, %rd186;
	ld.global.u64 	%rd15, [%rd1+8];
	ld.global.u32 	%r41, [%rd1+4];
	mad.lo.s32 	%r42, %r41, %r171, %r40;
	mul.wide.s32 	%rd16, %r42, 8;
	add.s64 	%rd17, %rd15, %rd16;
	ld.f64 	%fd1, [%rd17];
	st.local.f64 	[%rd2], %fd1;
	mov.u64 	%rd18, $str$2;
	cvta.global.u64 	%rd19, %rd18;
	add.u64 	%rd20, %SP, 0;
	{ // callseq 6, 0
	.param .b64 param0;
	st.param.b64 	[param0], %rd19;
	.param .b64 param1;
	st.param.b64 	[param1], %rd20;
	.param .b32 retval0;
	call.uni (retval0), 
	vprintf, 
	(
	param0, 
	param1
	);
	ld.param.b32 	%r43, [retval0];
	} // callseq 6
	ld.global.u64 	%rd21, [%rd1+8];
	ld.global.u32 	%r45, [%rd1+4];
	mul.lo.s32 	%r46, %r45, %r171;
	cvt.s64.s32 	%rd22, %r46;
	add.s64 	%rd23, %rd186, %rd22;
	shl.b64 	%rd24, %rd23, 3;
	add.s64 	%rd25, %rd21, %rd24;
	ld.f64 	%fd2, [%rd25+8];
	st.local.f64 	[%rd2], %fd2;
	{ // callseq 7, 0
	.param .b64 param0;
	st.param.b64 	[param0], %rd19;
	.param .b64 param1;
	st.param.b64 	[param1], %rd20;
	.param .b32 retval0;
	call.uni (retval0), 
	vprintf, 
	(
	param0, 
	param1
	);
	ld.param.b32 	%r47, [retval0];
	} // callseq 7
	ld.global.u64 	%rd26, [%rd1+8];
	ld.global.u32 	%r49, [%rd1+4];
	mul.lo.s32 	%r50, %r49, %r171;
	cvt.s64.s32 	%rd27, %r50;
	add.s64 	%rd28, %rd186, %rd27;
	shl.b64 	%rd29, %rd28, 3;
	add.s64 	%rd30, %rd26, %rd29;
	ld.f64 	%fd3, [%rd30+16];
	st.local.f64 	[%rd2], %fd3;
	{ // callseq 8, 0
	.param .b64 param0;
	st.param.b64 	[param0], %rd19;
	.param .b64 param1;
	st.param.b64 	[param1], %rd20;
	.param .b32 retval0;
	call.uni (retval0), 
	vprintf, 
	(
	param0, 
	param1
	);
	ld.param.b32 	%r51, [retval0];
	} // callseq 8
	ld.global.u64 	%rd31, [%rd1+8];
	ld.global.u32 	%r53, [%rd1+4];
	mul.lo.s32 	%r54, %r53, %r171;
	cvt.s64.s32 	%rd32, %r54;
	add.s64 	%rd33, %rd186, %rd32;
	shl.b64 	%rd34, %rd33, 3;
	add.s64 	%rd35, %rd31, %rd34;
	ld.f64 	%fd4, [%rd35+24];
	st.local.f64 	[%rd2], %fd4;
	{ // callseq 9, 0
	.param .b64 param0;
	st.param.b64 	[param0], %rd19;
	.param .b64 param1;
	st.param.b64 	[param1], %rd20;
	.param .b32 retval0;
	call.uni (retval0), 
	vprintf, 
	(
	param0, 
	param1
	);
	ld.param.b32 	%r55, [retval0];
	} // callseq 9
	ld.global.u64 	%rd36, [%rd1+8];
	ld.global.u32 	%r57, [%rd1+4];
	mul.lo.s32 	%r58, %r57, %r171;
	cvt.s64.s32 	%rd37, %r58;
	add.s64 	%rd38, %rd186, %rd37;
	shl.b64 	%rd39, %rd38, 3;
	add.s64 	%rd40, %rd36, %rd39;
	ld.f64 	%fd5, [%rd40+32];
	st.local.f64 	[%rd2], %fd5;
	{ // callseq 10, 0
	.param .b64 param0;
	st.param.b64 	[param0], %rd19;
	.param .b64 param1;
	st.param.b64 	[param1], %rd20;
	.param .b32 retval0;
	call.uni (retval0), 
	vprintf, 
	(
	param0, 
	param1
	);
	ld.param.b32 	%r59, [retval0];
	} // callseq 10
	ld.global.u64 	%rd41, [%rd1+8];
	ld.global.u32 	%r61, [%rd1+4];
	mul.lo.s32 	%r62, %r61, %r171;
	cvt.s64.s32 	%rd42, %r62;
	add.s64 	%rd43, %rd186, %rd42;
	shl.b64 	%rd44, %rd43, 3;
	add.s64 	%rd45, %rd41, %rd44;
	ld.f64 	%fd6, [%rd45+40];
	st.local.f64 	[%rd2], %fd6;
	{ // callseq 11, 0
	.param .b64 param0;
	st.param.b64 	[param0], %rd19;
	.param .b64 param1;
	st.param.b64 	[param1], %rd20;
	.param .b32 retval0;
	call.uni (retval0), 
	vprintf, 
	(
	param0, 
	param1
	);
	ld.param.b32 	%r63, [retval0];
	} // callseq 11
	ld.global.u64 	%rd46, [%rd1+8];
	ld.global.u32 	%r65, [%rd1+4];
	mul.lo.s32 	%r66, %r65, %r171;
	cvt.s64.s32 	%rd47, %r66;
	add.s64 	%rd48, %rd186, %rd47;
	shl.b64 	%rd49, %rd48, 3;
	add.s64 	%rd50, %rd46, %rd49;
	ld.f64 	%fd7, [%rd50+48];
	st.local.f64 	[%rd2], %fd7;
	{ // callseq 12, 0
	.param .b64 param0;
	st.param.b64 	[param0], %rd19;
	.param .b64 param1;
	st.param.b64 	[param1], %rd20;
	.param .b32 retval0;
	call.uni (retval0), 
	vprintf, 
	(
	param0, 
	param1
	);
	ld.param.b32 	%r67, [retval0];
	} // callseq 12
	ld.global.u64 	%rd51, [%rd1+8];
	ld.global.u32 	%r69, [%rd1+4];
	mul.lo.s32 	%r70, %r69, %r171;
	cvt.s64.s32 	%rd52, %r70;
	add.s64 	%rd53, %rd186, %rd52;
	shl.b64 	%rd54, %rd53, 3;
	add.s64 	%rd55, %rd51, %rd54;
	ld.f64 	%fd8, [%rd55+56];
	st.local.f64 	[%rd2], %fd8;
	{ // callseq 13, 0
	.param .b64 param0;
	st.param.b64 	[param0], %rd19;
	.param .b64 param1;
	st.param.b64 	[param1], %rd20;
	.param .b32 retval0;
	call.uni (retval0), 
	vprintf, 
	(
	param0, 
	param1
	);
	ld.param.b32 	%r71, [retval0];
	} // callseq 13
	ld.global.u64 	%rd56, [%rd1+8];
	ld.global.u32 	%r73, [%rd1+4];
	mul.lo.s32 	%r74, %r73, %r171;
	cvt.s64.s32 	%rd57, %r74;
	add.s64 	%rd58, %rd186, %rd57;
	shl.b64 	%rd59, %rd58, 3;
	add.s64 	%rd60, %rd56, %rd59;
	ld.f64 	%fd9, [%rd60+64];
	st.local.f64 	[%rd2], %fd9;
	{ // callseq 14, 0
	.param .b64 param0;
	st.param.b64 	[param0], %rd19;
	.param .b64 param1;
	st.param.b64 	[param1], %rd20;
	.param .b32 retval0;
	call.uni (retval0), 
	vprintf, 
	(
	param0, 
	param1
	);
	ld.param.b32 	%r75, [retval0];
	} // callseq 14
	ld.global.u64 	%rd61, [%rd1+8];
	ld.global.u32 	%r77, [%rd1+4];
	mul.lo.s32 	%r78, %r77, %r171;
	cvt.s64.s32 	%rd62, %r78;
	add.s64 	%rd63, %rd186, %rd62;
	shl.b64 	%rd64, %rd63, 3;
	add.s64 	%rd65, %rd61, %rd64;
	ld.f64 	%fd10, [%rd65+72];
	st.local.f64 	[%rd2], %fd10;
	{ // callseq 15, 0
	.param .b64 param0;
	st.param.b64 	[param0], %rd19;
	.param .b64 param1;
	st.param.b64 	[param1], %rd20;
	.param .b32 retval0;
	call.uni (retval0), 
	vprintf, 
	(
	param0, 
	param1
	);
	ld.param.b32 	%r79, [retval0];
	} // callseq 15
	ld.global.u64 	%rd66, [%rd1+8];
	ld.global.u32 	%r81, [%rd1+4];
	mul.lo.s32 	%r82, %r81, %r171;
	cvt.s64.s32 	%rd67, %r82;
	add.s64 	%rd68, %rd186, %rd67;
	shl.b64 	%rd69, %rd68, 3;
	add.s64 	%rd70, %rd66, %rd69;
	ld.f64 	%fd11, [%rd70+80];
	st.local.f64 	[%rd2], %fd11;
	{ // callseq 16, 0
	.param .b64 param0;
	st.param.b64 	[param0], %rd19;
	.param .b64 param1;
	st.param.b64 	[param1], %rd20;
	.param .b32 retval0;
	call.uni (retval0), 
	vprintf, 
	(
	param0, 
	param1
	);
	ld.param.b32 	%r83, [retval0];
	} // callseq 16
	ld.global.u64 	%rd71, [%rd1+8];
	ld.global.u32 	%r85, [%rd1+4];
	mul.lo.s32 	%r86, %r85, %r171;
	cvt.s64.s32 	%rd72, %r86;
	add.s64 	%rd73, %rd186, %rd72;
	shl.b64 	%rd74, %rd73, 3;
	add.s64 	%rd75, %rd71, %rd74;
	ld.f64 	%fd12, [%rd75+88];
	st.local.f64 	[%rd2], %fd12;
	{ // callseq 17, 0
	.param .b64 param0;
	st.param.b64 	[param0], %rd19;
	.param .b64 param1;
	st.param.b64 	[param1], %rd20;
	.param .b32 retval0;
	call.uni (retval0), 
	vprintf, 
	(
	param0, 
	param1
	);
	ld.param.b32 	%r87, [retval0];
	} // callseq 17
	ld.global.u64 	%rd76, [%rd1+8];
	ld.global.u32 	%r89, [%rd1+4];
	mul.lo.s32 	%r90, %r89, %r171;
	cvt.s64.s32 	%rd77, %r90;
	add.s64 	%rd78, %rd186, %rd77;
	shl.b64 	%rd79, %rd78, 3;
	add.s64 	%rd80, %rd76, %rd79;
	ld.f64 	%fd13, [%rd80+96];
	st.local.f64 	[%rd2], %fd13;
	{ // callseq 18, 0
	.param .b64 param0;
	st.param.b64 	[param0], %rd19;
	.param .b64 param1;
	st.param.b64 	[param1], %rd20;
	.param .b32 retval0;
	call.uni (retval0), 
	vprintf, 
	(
	param0, 
	param1
	);
	ld.param.b32 	%r91, [retval0];
	} // callseq 18
	ld.global.u64 	%rd81, [%rd1+8];
	ld.global.u32 	%r93, [%rd1+4];
	mul.lo.s32 	%r94, %r93, %r171;
	cvt.s64.s32 	%rd82, %r94;
	add.s64 	%rd83, %rd186, %rd82;
	shl.b64 	%rd84, %rd83, 3;
	add.s64 	%rd85, %rd81, %rd84;
	ld.f64 	%fd14, [%rd85+104];
	st.local.f64 	[%rd2], %fd14;
	{ // callseq 19, 0
	.param .b64 param0;
	st.param.b64 	[param0], %rd19;
	.param .b64 param1;
	st.param.b64 	[param1], %rd20;
	.param .b32 retval0;
	call.uni (retval0), 
	vprintf, 
	(
	param0, 
	param1
	);
	ld.param.b32 	%r95, [retval0];
	} // callseq 19
	ld.global.u64 	%rd86, [%rd1+8];
	ld.global.u32 	%r97, [%rd1+4];
	mul.lo.s32 	%r98, %r97, %r171;
	cvt.s64.s32 	%rd87, %r98;
	add.s64 	%rd88, %rd186, %rd87;
	shl.b64 	%rd89, %rd88, 3;
	add.s64 	%rd90, %rd86, %rd89;
	ld.f64 	%fd15, [%rd90+112];
	st.local.f64 	[%rd2], %fd15;
	{ // callseq 20, 0
	.param .b64 param0;
	st.param.b64 	[param0], %rd19;
	.param .b64 param1;
	st.param.b64 	[param1], %rd20;
	.param .b32 retval0;
	call.uni (retval0), 
	vprintf, 
	(
	param0, 
	param1
	);
	ld.param.b32 	%r99, [retval0];
	} // callseq 20
	ld.global.u64 	%rd91, [%rd1+8];
	ld.global.u32 	%r101, [%rd1+4];
	mul.lo.s32 	%r102, %r101, %r171;
	cvt.s64.s32 	%rd92, %r102;
	add.s64 	%rd93, %rd186, %rd92;
	shl.b64 	%rd94, %rd93, 3;
	add.s64 	%rd95, %rd91, %rd94;
	ld.f64 	%fd16, [%rd95+120];
	st.local.f64 	[%rd2], %fd16;
	{ // callseq 21, 0
	.param .b64 param0;
	st.param.b64 	[param0], %rd19;
	.param .b64 param1;
	st.param.b64 	[param1], %rd20;
	.param .b32 retval0;
	call.uni (retval0), 
	vprintf, 
	(
	param0, 
	param1
	);
	ld.param.b32 	%r103, [retval0];
	} // callseq 21
	add.s64 	%rd186, %rd186, 16;
	add.s32 	%r172, %r172, 16;
	setp.ne.s32 	%p8, %r172, 0;
	@%p8 bra 	$L__BB0_5;
$L__BB0_6:
	setp.eq.s32 	%p9, %r3, 0;
	@%p9 bra 	$L__BB0_16;
	add.s32 	%r105, %r3, -1;
	setp.lt.u32 	%p10, %r105, 7;
	@%p10 bra 	$L__BB0_9;
	ld.global.u64 	%rd96, [%rd1+8];
	ld.global.u32 	%r106, [%rd1+4];
	mad.lo.s32 	%r107, %r106, %r171, %r174;
	mul.wide.s32 	%rd97, %r107, 8;
	add.s64 	%rd98, %rd96, %rd97;
	ld.f64 	%fd17, [%rd98];
	st.local.f64 	[%rd2], %fd17;
	cvta.global.u64 	%rd100, %rd163;
	{ // callseq 22, 0
	.param .b64 param0;
	st.param.b64 	[param0], %rd100;
	.param .b64 param1;
	st.param.b64 	[param1], %rd7;
	.param .b32 retval0;
	call.uni (retval0), 
	vprintf, 
	(
	param0, 
	param1
	);
	ld.param.b32 	%r108, [retval0];
	} // callseq 22
	ld.global.u64 	%rd102, [%rd1+8];
	ld.global.u32 	%r110, [%rd1+4];
	mul.lo.s32 	%r111, %r110, %r171;
	cvt.s64.s32 	%rd103, %r111;
	cvt.u64.u32 	%rd104, %r174;
	add.s64 	%rd105, %rd103, %rd104;
	shl.b64 	%rd106, %rd105, 3;
	add.s64 	%rd107, %rd102, %rd106;
	ld.f64 	%fd18, [%rd107+8];
	st.local.f64 	[%rd2], %fd18;
	{ // callseq 23, 0
	.param .b64 param0;
	st.param.b64 	[param0], %rd100;
	.param .b64 param1;
	st.param.b64 	[param1], %rd7;
	.param .b32 retval0;
	call.uni (retval0), 
	vprintf, 
	(
	param0, 
	param1
	);
	ld.param.b32 	%r112, [retval0];
	} // callseq 23
	ld.global.u64 	%rd108, [%rd1+8];
	ld.global.u32 	%r114, [%rd1+4];
	mul.lo.s32 	%r115, %r114, %r171;
	cvt.s64.s32 	%rd109, %r115;
	add.s64 	%rd110, %rd109, %rd104;
	shl.b64 	%rd111, %rd110, 3;
	add.s64 	%rd112, %rd108, %rd111;
	ld.f64 	%fd19, [%rd112+16];
	st.local.f64 	[%rd2], %fd19;
	{ // callseq 24, 0
	.param .b64 param0;
	st.param.b64 	[param0], %rd100;
	.param .b64 param1;
	st.param.b64 	[param1], %rd7;
	.param .b32 retval0;
	call.uni (retval0), 
	vprintf, 
	(
	param0, 
	param1
	);
	ld.param.b32 	%r116, [retval0];
	} // callseq 24
	ld.global.u64 	%rd113, [%rd1+8];
	ld.global.u32 	%r118, [%rd1+4];
	mul.lo.s32 	%r119, %r118, %r171;
	cvt.s64.s32 	%rd114, %r119;
	add.s64 	%rd115, %rd114, %rd104;
	shl.b64 	%rd116, %rd115, 3;
	add.s64 	%rd117, %rd113, %rd116;
	ld.f64 	%fd20, [%rd117+24];
	st.local.f64 	[%rd2], %fd20;
	{ // callseq 25, 0
	.param .b64 param0;
	st.param.b64 	[param0], %rd100;
	.param .b64 param1;
	st.param.b64 	[param1], %rd7;
	.param .b32 retval0;
	call.uni (retval0), 
	vprintf, 
	(
	param0, 
	param1
	);
	ld.param.b32 	%r120, [retval0];
	} // callseq 25
	ld.global.u64 	%rd118, [%rd1+8];
	ld.global.u32 	%r122, [%rd1+4];
	mul.lo.s32 	%r123, %r122, %r171;
	cvt.s64.s32 	%rd119, %r123;
	add.s64 	%rd120, %rd119, %rd104;
	shl.b64 	%rd121, %rd120, 3;
	add.s64 	%rd122, %rd118, %rd121;
	ld.f64 	%fd21, [%rd122+32];
	st.local.f64 	[%rd2], %fd21;
	{ // callseq 26, 0
	.param .b64 param0;
	st.param.b64 	[param0], %rd100;
	.param .b64 param1;
	st.param.b64 	[param1], %rd7;
	.param .b32 retval0;
	call.uni (retval0), 
	vprintf, 
	(
	param0, 
	param1
	);
	ld.param.b32 	%r124, [retval0];
	} // callseq 26
	ld.global.u64 	%rd123, [%rd1+8];
	ld.global.u32 	%r126, [%rd1+4];
	mul.lo.s32 	%r127, %r126, %r171;
	cvt.s64.s32 	%rd124, %r127;
	add.s64 	%rd125, %rd124, %rd104;
	shl.b64 	%rd126, %rd125, 3;
	add.s64 	%rd127, %rd123, %rd126;
	ld.f64 	%fd22, [%rd127+40];
	st.local.f64 	[%rd2], %fd22;
	{ // callseq 27, 0
	.param .b64 param0;
	st.param.b64 	[param0], %rd100;
	.param .b64 param1;
	st.param.b64 	[param1], %rd7;
	.param .b32 retval0;
	call.uni (retval0), 
	vprintf, 
	(
	param0, 
	param1
	);
	ld.param.b32 	%r128, [retval0];
	} // callseq 27
	ld.global.u64 	%rd128, [%rd1+8];
	ld.global.u32 	%r130, [%rd1+4];
	mul.lo.s32 	%r131, %r130, %r171;
	cvt.s64.s32 	%rd129, %r131;
	add.s64 	%rd130, %rd129, %rd104;
	shl.b64 	%rd131, %rd130, 3;
	add.s64 	%rd132, %rd128, %rd131;
	ld.f64 	%fd23, [%rd132+48];
	st.local.f64 	[%rd2], %fd23;
	{ // callseq 28, 0
	.param .b64 param0;
	st.param.b64 	[param0], %rd100;
	.param .b64 param1;
	st.param.b64 	[param1], %rd7;
	.param .b32 retval0;
	call.uni (retval0), 
	vprintf, 
	(
	param0, 
	param1
	);
	ld.param.b32 	%r132, [retval0];
	} // callseq 28
	ld.global.u64 	%rd133, [%rd1+8];
	ld.global.u32 	%r134, [%rd1+4];
	mul.lo.s32 	%r135, %r134, %r171;
	cvt.s64.s32 	%rd134, %r135;
	add.s64 	%rd135, %rd134, %rd104;
	shl.b64 	%rd136, %rd135, 3;
	add.s64 	%rd137, %rd133, %rd136;
	ld.f64 	%fd24, [%rd137+56];
	st.local.f64 	[%rd2], %fd24;
	{ // callseq 29, 0
	.param .b64 param0;
	st.param.b64 	[param0], %rd100;
	.param .b64 param1;
	st.param.b64 	[param1], %rd7;
	.param .b32 retval0;
	call.uni (retval0), 
	vprintf, 
	(
	param0, 
	param1
	);
	ld.param.b32 	%r136, [retval0];
	} // callseq 29
	add.s32 	%r174, %r174, 8;
$L__BB0_9:
	setp.eq.s32 	%p11, %r4, 0;
	@%p11 bra 	$L__BB0_16;
	add.s32 	%r138, %r4, -1;
	setp.lt.u32 	%p12, %r138, 3;
	@%p12 bra 	$L__BB0_12;
	ld.global.u64 	%rd138, [%rd1+8];
	ld.global.u32 	%r139, [%rd1+4];
	mad.lo.s32 	%r140, %r139, %r171, %r174;
	mul.wide.s32 	%rd139, %r140, 8;
	add.s64 	%rd140, %rd138, %rd139;
	ld.f64 	%fd25, [%rd140];
	st.local.f64 	[%rd2], %fd25;
	cvta.global.u64 	%rd142, %rd163;
	{ // callseq 30, 0
	.param .b64 param0;
	st.param.b64 	[param0], %rd142;
	.param .b64 param1;
	st.param.b64 	[param1], %rd7;
	.param .b32 retval0;
	call.uni (retval0), 
	vprintf, 
	(
	param0, 
	param1
	);
	ld.param.b32 	%r141, [retval0];
	} // callseq 30
	ld.global.u64 	%rd144, [%rd1+8];
	ld.global.u32 	%r143, [%rd1+4];
	mul.lo.s32 	%r144, %r143, %r171;
	cvt.s64.s32 	%rd145, %r144;
	cvt.u64.u32 	%rd146, %r174;
	add.s64 	%rd147, %rd145, %rd146;
	shl.b64 	%rd148, %rd147, 3;
	add.s64 	%rd149, %rd144, %rd148;
	ld.f64 	%fd26, [%rd149+8];
	st.local.f64 	[%rd2], %fd26;
	{ // callseq 31, 0
	.param .b64 param0;
	st.param.b64 	[param0], %rd142;
	.param .b64 param1;
	st.param.b64 	[param1], %rd7;
	.param .b32 retval0;
	call.uni (retval0), 
	vprintf, 
	(
	param0, 
	param1
	);
	ld.param.b32 	%r145, [retval0];
	} // callseq 31
	ld.global.u64 	%rd150, [%rd1+8];
	ld.global.u32 	%r147, [%rd1+4];
	mul.lo.s32 	%r148, %r147, %r171;
	cvt.s64.s32 	%rd151, %r148;
	add.s64 	%rd152, %rd151, %rd146;
	shl.b64 	%rd153, %rd152, 3;
	add.s64 	%rd154, %rd150, %rd153;
	ld.f64 	%fd27, [%rd154+16];
	st.local.f64 	[%rd2], %fd27;
	{ // callseq 32, 0
	.param .b64 param0;
	st.param.b64 	[param0], %rd142;
	.param .b64 param1;
	st.param.b64 	[param1], %rd7;
	.param .b32 retval0;
	call.uni (retval0), 
	vprintf, 
	(
	param0, 
	param1
	);
	ld.param.b32 	%r149, [retval0];
	} // callseq 32
	ld.global.u64 	%rd155, [%rd1+8];
	ld.global.u32 	%r151, [%rd1+4];
	mul.lo.s32 	%r152, %r151, %r171;
	cvt.s64.s32 	%rd156, %r152;
	add.s64 	%rd157, %rd156, %rd146;
	shl.b64 	%rd158, %rd157, 3;
	add.s64 	%rd159, %rd155, %rd158;
	ld.f64 	%fd28, [%rd159+24];
	st.local.f64 	[%rd2], %fd28;
	{ // callseq 33, 0
	.param .b64 param0;
	st.param.b64 	[param0], %rd142;
	.param .b64 param1;
	st.param.b64 	[param1], %rd7;
	.param .b32 retval0;
	call.uni (retval0), 
	vprintf, 
	(
	param0, 
	param1
	);
	ld.param.b32 	%r153, [retval0];
	} // callseq 33
	add.s32 	%r174, %r174, 4;
$L__BB0_12:
	setp.eq.s32 	%p13, %r5, 0;
	@%p13 bra 	$L__BB0_16;
	setp.eq.s32 	%p14, %r5, 1;
	ld.global.u64 	%rd160, [%rd1+8];
	ld.global.u32 	%r155, [%rd1+4];
	mad.lo.s32 	%r156, %r155, %r171, %r174;
	mul.wide.s32 	%rd161, %r156, 8;
	add.s64 	%rd162, %rd160, %rd161;
	ld.f64 	%fd29, [%rd162];
	st.local.f64 	[%rd2], %fd29;
	cvta.global.u64 	%rd164, %rd163;
	{ // callseq 34, 0
	.param .b64 param0;
	st.param.b64 	[param0], %rd164;
	.param .b64 param1;
	st.param.b64 	[param1], %rd7;
	.param .b32 retval0;
	call.uni (retval0), 
	vprintf, 
	(
	param0, 
	param1
	);
	ld.param.b32 	%r157, [retval0];
	} // callseq 34
	@%p14 bra 	$L__BB0_16;
	setp.eq.s32 	%p15, %r5, 2;
	ld.global.u64 	%rd166, [%rd1+8];
	ld.global.u32 	%r159, [%rd1+4];
	mul.lo.s32 	%r160, %r159, %r171;
	cvt.s64.s32 	%rd167, %r160;
	cvt.u64.u32 	%rd5, %r174;
	add.s64 	%rd168, %rd167, %rd5;
	shl.b64 	%rd169, %rd168, 3;
	add.s64 	%rd170, %rd166, %rd169;
	ld.f64 	%fd30, [%rd170+8];
	st.local.f64 	[%rd2], %fd30;
	cvta.global.u64 	%rd172, %rd163;
	{ // callseq 35, 0
	.param .b64 param0;
	st.param.b64 	[param0], %rd172;
	.param .b64 param1;
	st.param.b64 	[param1], %rd7;
	.param .b32 retval0;
	call.uni (retval0), 
	vprintf, 
	(
	param0, 
	param1
	);
	ld.param.b32 	%r161, [retval0];
	} // callseq 35
	@%p15 bra 	$L__BB0_16;
	ld.global.u64 	%rd174, [%rd1+8];
	ld.global.u32 	%r163, [%rd1+4];
	mul.lo.s32 	%r164, %r163, %r171;
	cvt.s64.s32 	%rd175, %r164;
	add.s64 	%rd176, %rd175, %rd5;
	shl.b64 	%rd177, %rd176, 3;
	add.s64 	%rd178, %rd174, %rd177;
	ld.f64 	%fd31, [%rd178+16];
	st.local.f64 	[%rd2], %fd31;
	cvta.global.u64 	%rd180, %rd163;
	{ // callseq 36, 0
	.param .b64 param0;
	st.param.b64 	[param0], %rd180;
	.param .b64 param1;
	st.param.b64 	[param1], %rd7;
	.param .b32 retval0;
	call.uni (retval0), 
	vprintf, 
	(
	param0, 
	param1
	);
	ld.param.b32 	%r165, [retval0];
	} // callseq 36
$L__BB0_16:
	cvta.global.u64 	%rd183, %rd182;
	{ // callseq 37, 0
	.param .b64 param0;
	st.param.b64 	[param0], %rd183;
	.param .b64 param1;
	st.param.b64 	[param1], 0;
	.param .b32 retval0;
	call.uni (retval0), 
	vprintf, 
	(
	param0, 
	param1
	);
	ld.param.b32 	%r167, [retval0];
	} // callseq 37
	add.s32 	%r171, %r171, 1;
	setp.eq.s32 	%p16, %r171, %r1;
	@%p16 bra 	$L__BB0_23;
	bra.uni 	$L__BB0_3;
$L__BB0_17:
	and.b32  	%r17, %r1, 3;
	setp.lt.u32 	%p3, %r1, 4;
	@%p3 bra 	$L__BB0_20;
	and.b32  	%r18, %r1, 2147483644;
	mov.b32 	%r176, 0;
	mov.u64 	%rd10, $str$3;
$L__BB0_19:
	cvta.global.u64 	%rd11, %rd10;
	{ // callseq 1, 0
	.param .b64 param0;
	st.param.b64 	[param0], %rd11;
	.param .b64 param1;
	st.param.b64 	[param1], 0;
	.param .b32 retval0;
	call.uni (retval0), 
	vprintf, 
	(
	param0, 
	param1
	);
	ld.param.b32 	%r26, [retval0];
	} // callseq 1
	{ // callseq 2, 0
	.param .b64 param0;
	st.param.b64 	[param0], %rd11;
	.param .b64 param1;
	st.param.b64 	[param1], 0;
	.param .b32 retval0;
	call.uni (retval0), 
	vprintf, 
	(
	param0, 
	param1
	);
	ld.param.b32 	%r28, [retval0];
	} // callseq 2
	{ // callseq 3, 0
	.param .b64 param0;
	st.param.b64 	[param0], %rd11;
	.param .b64 param1;
	st.param.b64 	[param1], 0;
	.param .b32 retval0;
	call.uni (retval0), 
	vprintf, 
	(
	param0, 
	param1
	);
	ld.param.b32 	%r30, [retval0];
	} // callseq 3
	{ // callseq 4, 0
	.param .b64 param0;
	st.param.b64 	[param0], %rd11;
	.param .b64 param1;
	st.param.b64 	[param1], 0;
	.param .b32 retval0;
	call.uni (retval0), 
	vprintf, 
	(
	param0, 
	param1
	);
	ld.param.b32 	%r32, [retval0];
	} // callseq 4
	add.s32 	%r176, %r176, 4;
	setp.ne.s32 	%p4, %r176, %r18;
	@%p4 bra 	$L__BB0_19;
$L__BB0_20:
	setp.eq.s32 	%p5, %r17, 0;
	@%p5 bra 	$L__BB0_23;
	mov.b32 	%r177, 0;
	mov.u64 	%rd12, $str$3;
$L__BB0_22:
	.pragma "nounroll";
	cvta.global.u64 	%rd13, %rd12;
	{ // callseq 5, 0
	.param .b64 param0;
	st.param.b64 	[param0], %rd13;
	.param .b64 param1;
	st.param.b64 	[param1], 0;
	.param .b32 retval0;
	call.uni (retval0), 
	vprintf, 
	(
	param0, 
	param1
	);
	ld.param.b32 	%r35, [retval0];
	} // callseq 5
	add.s32 	%r177, %r177, 1;
	setp.ne.s32 	%p6, %r177, %r17;
	@%p6 bra 	$L__BB0_22;
$L__BB0_23:
	mov.u64 	%rd184, $str$3;
	cvta.global.u64 	%rd185, %rd184;
	{ // callseq 38, 0
	.param .b64 param0;
	st.param.b64 	[param0], %rd185;
	.param .b64 param1;
	st.param.b64 	[param1], 0;
	.param .b32 retval0;
	call.uni (retval0), 
	vprintf, 
	(
	param0, 
	param1
	);
	ld.param.b32 	%r169, [retval0];
	} // callseq 38
	ret;

}
	// .globl	_Z13d_multMat_thdP6MatrixS0_S0_
.visible .entry _Z13d_multMat_thdP6MatrixS0_S0_(
	.param .u64 .ptr .align 1 _Z13d_multMat_thdP6MatrixS0_S0__param_0,
	.param .u64 .ptr .align 1 _Z13d_multMat_thdP6MatrixS0_S0__param_1,
	.param .u64 .ptr .align 1 _Z13d_multMat_thdP6MatrixS0_S0__param_2
)
{
	.reg .pred 	%p<14>;
	.reg .b32 	%r<41>;
	.reg .b64 	%rd<48>;
	.reg .b64 	%fd<68>;

	ld.param.u64 	%rd9, [_Z13d_multMat_thdP6MatrixS0_S0__param_0];
	ld.param.u64 	%rd10, [_Z13d_multMat_thdP6MatrixS0_S0__param_1];
	ld.param.u64 	%rd8, [_Z13d_multMat_thdP6MatrixS0_S0__param_2];
	cvta.to.global.u64 	%rd1, %rd10;
	cvta.to.global.u64 	%rd2, %rd9;
	ld.global.u32 	%r1, [%rd2];
	mov.u32 	%r2, %tid.x;
	mov.u32 	%r3, %tid.y;
	ld.global.u32 	%r20, [%rd1+4];
	setp.eq.s32 	%p1, %r1, %r20;
	@%p1 bra 	$L__BB1_2;
	mov.u64 	%rd11, $str;
	cvta.global.u64 	%rd12, %rd11;
	{ // callseq 39, 0
	.param .b64 param0;
	st.param.b64 	[param0], %rd12;
	.param .b64 param1;
	st.param.b64 	[param1], 0;
	.param .b32 retval0;
	call.uni (retval0), 
	vprintf, 
	(
	param0, 
	param1
	);
	ld.param.b32 	%r21, [retval0];
	} // callseq 39
	bra.uni 	$L__BB1_16;
$L__BB1_2:
	ld.global.u32 	%r23, [%rd1];
	ld.global.u32 	%r4, [%rd2+4];
	setp.ge.s32 	%p2, %r2, %r4;
	setp.ge.s32 	%p3, %r3, %r23;
	or.pred  	%p4, %p2, %p3;
	@%p4 bra 	$L__BB1_16;
	setp.lt.s32 	%p5, %r1, 1;
	mov.f64 	%fd67, 0d0000000000000000;
	@%p5 bra 	$L__BB1_15;
	ld.global.u64 	%rd3, [%rd2+8];
	ld.global.u64 	%rd4, [%rd1+8];
	mul.lo.s32 	%r5, %r1, %r3;
	and.b32  	%r6, %r1, 7;
	setp.lt.u32 	%p6, %r1, 8;
	mov.f64 	%fd67, 0d0000000000000000;
	mov.b32 	%r39, 0;
	@%p6 bra 	$L__BB1_7;
	and.b32  	%r39, %r1, 2147483640;
	neg.s32 	%r37, %r39;
	shl.b32 	%r9, %r4, 3;
	mul.wide.u32 	%rd13, %r5, 8;
	add.s64 	%rd14, %rd13, %rd4;
	add.s64 	%rd47, %rd14, 32;
	mov.f64 	%fd67, 0d0000000000000000;
	mul.wide.s32 	%rd17, %r4, 8;
	mov.u32 	%r36, %r2;
$L__BB1_6:
	.pragma "nounroll";
	mul.wide.s32 	%rd15, %r36, 8;
	add.s64 	%rd16, %rd3, %rd15;
	ld.f64 	%fd17, [%rd16];
	ld.f64 	%fd18, [%rd47+-32];
	fma.rn.f64 	%fd19, %fd17, %fd18, %fd67;
	add.s64 	%rd18, %rd16, %rd17;
	ld.f64 	%fd20, [%rd18];
	ld.f64 	%fd21, [%rd47+-24];
	fma.rn.f64 	%fd22, %fd20, %fd21, %fd19;
	add.s64 	%rd19, %rd18, %rd17;
	ld.f64 	%fd23, [%rd19];
	ld.f64 	%fd24, [%rd47+-16];
	fma.rn.f64 	%fd25, %fd23, %fd24, %fd22;
	add.s64 	%rd20, %rd19, %rd17;
	ld.f64 	%fd26, [%rd20];
	ld.f64 	%fd27, [%rd47+-8];
	fma.rn.f64 	%fd28, %fd26, %fd27, %fd25;
	add.s64 	%rd21, %rd20, %rd17;
	ld.f64 	%fd29, [%rd21];
	ld.f64 	%fd30, [%rd47];
	fma.rn.f64 	%fd31, %fd29, %fd30, %fd28;
	add.s64 	%rd22, %rd21, %rd17;
	ld.f64 	%fd32, [%rd22];
	ld.f64 	%fd33, [%rd47+8];
	fma.rn.f64 	%fd34, %fd32, %fd33, %fd31;
	add.s64 	%rd23, %rd22, %rd17;
	ld.f64 	%fd35, [%rd23];
	ld.f64 	%fd36, [%rd47+16];
	fma.rn.f64 	%fd37, %fd35, %fd36, %fd34;
	add.s64 	%rd24, %rd23, %rd17;
	ld.f64 	%fd38, [%rd24];
	ld.f64 	%fd39, [%rd47+24];
	fma.rn.f64 	%fd67, %fd38, %fd39, %fd37;
	add.s32 	%r37, %r37, 8;
	add.s32 	%r36, %r36, %r9;
	add.s64 	%rd47, %rd47, 64;
	setp.ne.s32 	%p7, %r37, 0;
	@%p7 bra 	$L__BB1_6;
$L__BB1_7:
	setp.eq.s32 	%p8, %r6, 0;
	@%p8 bra 	$L__BB1_15;
	and.b32  	%r15, %r1, 3;
	setp.lt.u32 	%p9, %r6, 4;
	@%p9 bra 	$L__BB1_10;
	mad.lo.s32 	%r27, %r4, %r39, %r2;
	mul.wide.s32 	%rd25, %r27, 8;
	add.s64 	%rd26, %rd3, %rd25;
	ld.f64 	%fd41, [%rd26];
	add.s32 	%r28, %r5, %r39;
	mul.wide.s32 	%rd27, %r28, 8;
	add.s64 	%rd28, %rd4, %rd27;
	ld.f64 	%fd42, [%rd28];
	fma.rn.f64 	%fd43, %fd41, %fd42, %fd67;
	mul.wide.s32 	%rd29, %r4, 8;
	add.s64 	%rd30, %rd26, %rd29;
	ld.f64 	%fd44, [%rd30];
	ld.f64 	%fd45, [%rd28+8];
	fma.rn.f64 	%fd46, %fd44, %fd45, %fd43;
	add.s64 	%rd31, %rd30, %rd29;
	ld.f64 	%fd47, [%rd31];
	ld.f64 	%fd48, [%rd28+16];
	fma.rn.f64 	%fd49, %fd47, %fd48, %fd46;
	add.s64 	%rd32, %rd31, %rd29;
	ld.f64 	%fd50, [%rd32];
	ld.f64 	%fd51, [%rd28+24];
	fma.rn.f64 	%fd67, %fd50, %fd51, %fd49;
	add.s32 	%r39, %r39, 4;
$L__BB1_10:
	setp.eq.s32 	%p10, %r15, 0;
	@%p10 bra 	$L__BB1_15;
	setp.eq.s32 	%p11, %r15, 1;
	@%p11 bra 	$L__BB1_13;
	mad.lo.s32 	%r29, %r4, %r39, %r2;
	mul.wide.s32 	%rd33, %r29, 8;
	add.s64 	%rd34, %rd3, %rd33;
	ld.f64 	%fd53, [%rd34];
	add.s32 	%r30, %r5, %r39;
	mul.wide.s32 	%rd35, %r30, 8;
	add.s64 	%rd36, %rd4, %rd35;
	ld.f64 	%fd54, [%rd36];
	fma.rn.f64 	%fd55, %fd53, %fd54, %fd67;
	mul.wide.s32 	%rd37, %r4, 8;
	add.s64 	%rd38, %rd34, %rd37;
	ld.f64 	%fd56, [%rd38];
	ld.f64 	%fd57, [%rd36+8];
	fma.rn.f64 	%fd67, %fd56, %fd57, %fd55;
	add.s32 	%r39, %r39, 2;
$L__BB1_13:
	and.b32  	%r31, %r1, 1;
	setp.eq.b32 	%p12, %r31, 1;
	not.pred 	%p13, %p12;
	@%p13 bra 	$L__BB1_15;
	mad.lo.s32 	%r32, %r4, %r39, %r2;
	mul.wide.s32 	%rd39, %r32, 8;
	add.s64 	%rd40, %rd3, %rd39;
	ld.f64 	%fd58, [%rd40];
	add.s32 	%r33, %r5, %r39;
	mul.wide.s32 	%rd41, %r33, 8;
	add.s64 	%rd42, %rd4, %rd41;
	ld.f64 	%fd59, [%rd42];
	fma.rn.f64 	%fd67, %fd58, %fd59, %fd67;
$L__BB1_15:
	cvta.to.global.u64 	%rd43, %rd8;
	ld.global.u64 	%rd44, [%rd43+8];
	ld.global.u32 	%r34, [%rd43+4];
	mad.lo.s32 	%r35, %r34, %r3, %r2;
	mul.wide.s32 	%rd45, %r35, 8;
	add.s64 	%rd46, %rd44, %rd45;
	st.f64 	[%rd46], %fd67;
$L__BB1_16:
	ret;

}
	// .globl	_Z15d_multmat_chainPP6MatrixS1_i
.visible .entry _Z15d_multmat_chainPP6MatrixS1_i(
	.param .u64 .ptr .align 1 _Z15d_multmat_chainPP6MatrixS1_i_param_0,
	.param .u64 .ptr .align 1 _Z15d_multmat_chainPP6MatrixS1_i_param_1,
	.param .u32 _Z15d_multmat_chainPP6MatrixS1_i_param_2
)
{
	.reg .pred 	%p<15>;
	.reg .b32 	%r<53>;
	.reg .b64 	%rd<50>;
	.reg .b64 	%fd<68>;

	ld.param.u64 	%rd8, [_Z15d_multmat_chainPP6MatrixS1_i_param_0];
	ld.param.u64 	%rd9, [_Z15d_multmat_chainPP6MatrixS1_i_param_1];
	cvta.to.global.u64 	%rd10, %rd9;
	cvta.to.global.u64 	%rd11, %rd8;
	mov.u32 	%r25, %ctaid.x;
	shl.b32 	%r26, %r25, 1;
	mul.wide.u32 	%rd12, %r26, 8;
	add.s64 	%rd13, %rd11, %rd12;
	ld.global.u64 	%rd1, [%rd13];
	ld.global.u64 	%rd2, [%rd13+8];
	mul.wide.u32 	%rd14, %r25, 8;
	add.s64 	%rd3, %rd10, %rd14;
	ld.v2.u32 	{%r1, %r2}, [%rd1];
	ld.v2.u32 	{%r3, %r27}, [%rd2];
	setp.ne.s32 	%p1, %r1, %r27;
	@%p1 bra 	$L__BB2_20;
	setp.lt.s32 	%p2, %r2, 1;
	@%p2 bra 	$L__BB2_19;
	ld.global.u64 	%rd4, [%rd3];
	and.b32  	%r4, %r1, 7;
	and.b32  	%r5, %r1, 2147483640;
	neg.s32 	%r6, %r5;
	mov.b32 	%r45, 0;
$L__BB2_3:
	setp.lt.s32 	%p3, %r3, 1;
	@%p3 bra 	$L__BB2_18;
	mov.b32 	%r46, 0;
$L__BB2_5:
	setp.lt.s32 	%p4, %r1, 1;
	mov.f64 	%fd67, 0d0000000000000000;
	@%p4 bra 	$L__BB2_17;
	setp.lt.u32 	%p5, %r1, 8;
	ld.u64 	%rd5, [%rd1+8];
	ld.u32 	%r9, [%rd1+4];
	ld.u64 	%rd6, [%rd2+8];
	ld.u32 	%r33, [%rd2+4];
	mul.lo.s32 	%r10, %r33, %r46;
	mov.f64 	%fd67, 0d0000000000000000;
	mov.b32 	%r51, 0;
	@%p5 bra 	$L__BB2_9;
	shl.b32 	%r11, %r9, 3;
	add.s64 	%rd7, %rd6, 32;
	mov.f64 	%fd67, 0d0000000000000000;
	mov.u32 	%r47, %r10;
	mov.u32 	%r48, %r45;
	mov.u32 	%r49, %r6;
$L__BB2_8:
	.pragma "nounroll";
	mul.wide.s32 	%rd17, %r47, 8;
	add.s64 	%rd18, %rd7, %rd17;
	mul.wide.s32 	%rd19, %r48, 8;
	add.s64 	%rd20, %rd5, %rd19;
	ld.f64 	%fd17, [%rd20];
	ld.f64 	%fd18, [%rd18+-32];
	fma.rn.f64 	%fd19, %fd17, %fd18, %fd67;
	mul.wide.s32 	%rd21, %r9, 8;
	add.s64 	%rd22, %rd20, %rd21;
	ld.f64 	%fd20, [%rd22];
	ld.f64 	%fd21, [%rd18+-24];
	fma.rn.f64 	%fd22, %fd20, %fd21, %fd19;
	add.s64 	%rd23, %rd22, %rd21;
	ld.f64 	%fd23, [%rd23];
	ld.f64 	%fd24, [%rd18+-16];
	fma.rn.f64 	%fd25, %fd23, %fd24, %fd22;
	add.s64 	%rd24, %rd23, %rd21;
	ld.f64 	%fd26, [%rd24];
	ld.f64 	%fd27, [%rd18+-8];
	fma.rn.f64 	%fd28, %fd26, %fd27, %fd25;
	add.s64 	%rd25, %rd24, %rd21;
	ld.f64 	%fd29, [%rd25];
	ld.f64 	%fd30, [%rd18];
	fma.rn.f64 	%fd31, %fd29, %fd30, %fd28;
	add.s64 	%rd26, %rd25, %rd21;
	ld.f64 	%fd32, [%rd26];
	ld.f64 	%fd33, [%rd18+8];
	fma.rn.f64 	%fd34, %fd32, %fd33, %fd31;
	add.s64 	%rd27, %rd26, %rd21;
	ld.f64 	%fd35, [%rd27];
	ld.f64 	%fd36, [%rd18+16];
	fma.rn.f64 	%fd37, %fd35, %fd36, %fd34;
	add.s64 	%rd28, %rd27, %rd21;
	ld.f64 	%fd38, [%rd28];
	ld.f64 	%fd39, [%rd18+24];
	fma.rn.f64 	%fd67, %fd38, %fd39, %fd37;
	add.s32 	%r49, %r49, 8;
	add.s32 	%r48, %r48, %r11;
	add.s32 	%r47, %r47, 8;
	setp.ne.s32 	%p6, %r49, 0;
	mov.u32 	%r51, %r5;
	@%p6 bra 	$L__BB2_8;
$L__BB2_9:
	setp.eq.s32 	%p7, %r4, 0;
	@%p7 bra 	$L__BB2_17;
	add.s32 	%r34, %r4, -1;
	setp.lt.u32 	%p8, %r34, 3;
	@%p8 bra 	$L__BB2_12;
	mad.lo.s32 	%r35, %r9, %r51, %r45;
	mul.wide.s32 	%rd29, %r35, 8;
	add.s64 	%rd30, %rd5, %rd29;
	ld.f64 	%fd41, [%rd30];
	add.s32 	%r36, %r10, %r51;
	mul.wide.s32 	%rd31, %r36, 8;
	add.s64 	%rd32, %rd6, %rd31;
	ld.f64 	%fd42, [%rd32];
	fma.rn.f64 	%fd43, %fd41, %fd42, %fd67;
	mul.wide.s32 	%rd33, %r9, 8;
	add.s64 	%rd34, %rd30, %rd33;
	ld.f64 	%fd44, [%rd34];
	ld.f64 	%fd45, [%rd32+8];
	fma.rn.f64 	%fd46, %fd44, %fd45, %fd43;
	add.s64 	%rd35, %rd34, %rd33;
	ld.f64 	%fd47, [%rd35];
	ld.f64 	%fd48, [%rd32+16];
	fma.rn.f64 	%fd49, %fd47, %fd48, %fd46;
	add.s64 	%rd36, %rd35, %rd33;
	ld.f64 	%fd50, [%rd36];
	ld.f64 	%fd51, [%rd32+24];
	fma.rn.f64 	%fd67, %fd50, %fd51, %fd49;
	add.s32 	%r51, %r51, 4;
$L__BB2_12:
	and.b32  	%r37, %r1, 3;
	setp.eq.s32 	%p9, %r37, 0;
	@%p9 bra 	$L__BB2_17;
	setp.eq.s32 	%p10, %r37, 1;
	@%p10 bra 	$L__BB2_15;
	mad.lo.s32 	%r38, %r9, %r51, %r45;
	mul.wide.s32 	%rd37, %r38, 8;
	add.s64 	%rd38, %rd5, %rd37;
	ld.f64 	%fd53, [%rd38];
	add.s32 	%r39, %r10, %r51;
	mul.wide.s32 	%rd39, %r39, 8;
	add.s64 	%rd40, %rd6, %rd39;
	ld.f64 	%fd54, [%rd40];
	fma.rn.f64 	%fd55, %fd53, %fd54, %fd67;
	mul.wide.s32 	%rd41, %r9, 8;
	add.s64 	%rd42, %rd38, %rd41;
	ld.f64 	%fd56, [%rd42];
	ld.f64 	%fd57, [%rd40+8];
	fma.rn.f64 	%fd67, %fd56, %fd57, %fd55;
	add.s32 	%r51, %r51, 2;
$L__BB2_15:
	and.b32  	%r40, %r1, 1;
	setp.eq.b32 	%p11, %r40, 1;
	not.pred 	%p12, %p11;
	@%p12 bra 	$L__BB2_17;
	mad.lo.s32 	%r41, %r9, %r51, %r45;
	mul.wide.s32 	%rd43, %r41, 8;
	add.s64 	%rd44, %rd5, %rd43;
	ld.f64 	%fd58, [%rd44];
	add.s32 	%r42, %r10, %r51;
	mul.wide.s32 	%rd45, %r42, 8;
	add.s64 	%rd46, %rd6, %rd45;
	ld.f64 	%fd59, [%rd46];
	fma.rn.f64 	%fd67, %fd58, %fd59, %fd67;
$L__BB2_17:
	ld.u64 	%rd47, [%rd4+8];
	ld.u32 	%r43, [%rd4+4];
	mad.lo.s32 	%r44, %r43, %r46, %r45;
	mul.wide.s32 	%rd48, %r44, 8;
	add.s64 	%rd49, %rd47, %rd48;
	st.f64 	[%rd49], %fd67;
	add.s32 	%r46, %r46, 1;
	setp.ne.s32 	%p13, %r46, %r3;
	@%p13 bra 	$L__BB2_5;
$L__BB2_18:
	add.s32 	%r45, %r45, 1;
	setp.ne.s32 	%p14, %r45, %r2;
	@%p14 bra 	$L__BB2_3;
$L__BB2_19:
	ret;
$L__BB2_20:
	mov.u64 	%rd15, $str;
	cvta.global.u64 	%rd16, %rd15;
	{ // callseq 40, 0
	.param .b64 param0;
	st.param.b64 	[param0], %rd16;
	.param .b64 param1;
	st.param.b64 	[param1], 0;
	.param .b32 retval0;
	call.uni (retval0), 
	vprintf, 
	(
	param0, 
	param1
	);
	ld.param.b32 	%r28, [retval0];
	} // callseq 40
	bra.uni 	$L__BB2_19;

}


// ===== COMPILED SASS (sm_100) =====

	.target	sm_100

	.elftype	@"ET_EXEC"


//--------------------- .note.nv.tkinfo           --------------------------
	.section	.note.nv.tkinfo,"",@"SHT_NOTE"
	.sectionflags	@"SHF_NOTE_NV_TKINFO"
	.tkinfo
        /*0018*/ 	.word	0x00000002
        /*0030*/ 	.string	""
        /*0030*/ 	.string	"ptxas"
        /*0030*/ 	.string	"Cuda compilation tools, release 13.0, V13.0.88"
        /*0030*/ 	.string	"Build cuda_13.0.r13.0/compiler.36424714_0"
        /*0030*/ 	.string	"-arch sm_100 -m 64 "



//--------------------- .note.nv.cuinfo           --------------------------
	.section	.note.nv.cuinfo,"",@"SHT_NOTE"
	.sectionflags	@"SHF_NOTE_NV_CUINFO"
        /*0018*/ 	.short	0x0002
        /*001a*/ 	.short	0x0064
        /*001c*/ 	.short	0x0082
	.zero		2


//--------------------- .nv.info                  --------------------------
	.section	.nv.info,"",@"SHT_CUDA_INFO"
	.align	4


	//----- nvinfo : EIATTR_REGCOUNT
	.align		4
        /*0000*/ 	.byte	0x04, 0x2f
        /*0002*/ 	.short	(.L_5 - .L_4)
	.align		4
.L_4:
        /*0004*/ 	.word	index@(_Z10d_printMatP6Matrix)
        /*0008*/ 	.word	0x0000001e


	//----- nvinfo : EIATTR_FRAME_SIZE
	.align		4
.L_5:
        /*000c*/ 	.byte	0x04, 0x11
        /*000e*/ 	.short	(.L_7 - .L_6)
	.align		4
.L_6:
        /*0010*/ 	.word	index@(_Z10d_printMatP6Matrix)
        /*0014*/ 	.word	0x00000008


	//----- nvinfo : EIATTR_REGCOUNT
	.align		4
.L_7:
        /*0018*/ 	.byte	0x04, 0x2f
        /*001a*/ 	.short	(.L_9 - .L_8)
	.align		4
.L_8:
        /*001c*/ 	.word	index@(_Z13d_multMat_thdP6MatrixS0_S0_)
        /*0020*/ 	.word	0x00000020


	//----- nvinfo : EIATTR_FRAME_SIZE
	.align		4
.L_9:
        /*0024*/ 	.byte	0x04, 0x11
        /*0026*/ 	.short	(.L_11 - .L_10)
	.align		4
.L_10:
        /*0028*/ 	.word	index@(_Z13d_multMat_thdP6MatrixS0_S0_)
        /*002c*/ 	.word	0x00000000


	//----- nvinfo : EIATTR_REGCOUNT
	.align		4
.L_11:
        /*0030*/ 	.byte	0x04, 0x2f
        /*0032*/ 	.short	(.L_13 - .L_12)
	.align		4
.L_12:
        /*0034*/ 	.word	index@(_Z15d_multmat_chainPP6MatrixS1_i)
        /*0038*/ 	.word	0x00000028


	//----- nvinfo : EIATTR_FRAME_SIZE
	.align		4
.L_13:
        /*003c*/ 	.byte	0x04, 0x11
        /*003e*/ 	.short	(.L_15 - .L_14)
	.align		4
.L_14:
        /*0040*/ 	.word	index@(_Z15d_multmat_chainPP6MatrixS1_i)
        /*0044*/ 	.word	0x00000000


	//----- nvinfo : EIATTR_MIN_STACK_SIZE
	.align		4
.L_15:
        /*0048*/ 	.byte	0x04, 0x12
        /*004a*/ 	.short	(.L_17 - .L_16)
	.align		4
.L_16:
        /*004c*/ 	.word	index@(_Z15d_multmat_chainPP6MatrixS1_i)
        /*0050*/ 	.word	0x00000000


	//----- nvinfo : EIATTR_MIN_STACK_SIZE
	.align		4
.L_17:
        /*0054*/ 	.byte	0x04, 0x12
        /*0056*/ 	.short	(.L_19 - .L_18)
	.align		4
.L_18:
        /*0058*/ 	.word	index@(_Z13d_multMat_thdP6MatrixS0_S0_)
        /*005c*/ 	.word	0x00000000


	//----- nvinfo : EIATTR_MIN_STACK_SIZE
	.align		4
.L_19:
        /*0060*/ 	.byte	0x04, 0x12
        /*0062*/ 	.short	(.L_21 - .L_20)
	.align		4
.L_20:
        /*0064*/ 	.word	index@(_Z10d_printMatP6Matrix)
        /*0068*/ 	.word	0x00000008
.L_21:


//--------------------- .nv.compat                --------------------------
	.section	.nv.compat,"",@"SHT_CUDA_COMPAT_INFO"
	.align	4
        /*0000*/ 	.byte	0x02, 0x09, 0x00, 0x00, 0x02, 0x02, 0x01, 0x00, 0x02, 0x05, 0x05, 0x00, 0x03, 0x07, 0x01, 0x01
        /*0010*/ 	.byte	0x02, 0x03, 0x00, 0x00, 0x02, 0x06, 0x01, 0x00, 0x04, 0x0b, 0x08, 0x00, 0x01, 0x00, 0x00, 0x00
        /*0020*/ 	.byte	0x00, 0x00, 0x00, 0x00


//--------------------- .nv.info._Z15d_multmat_chainPP6MatrixS1_i --------------------------
	.section	.nv.info._Z15d_multmat_chainPP6MatrixS1_i,"",@"SHT_CUDA_INFO"
	.sectionflags	@""
	.align	4


	//----- nvinfo : EIATTR_CUDA_API_VERSION
	.align		4
        /*0000*/ 	.byte	0x04, 0x37
        /*0002*/ 	.short	(.L_23 - .L_22)
.L_22:
        /*0004*/ 	.word	0x00000082


	//----- nvinfo : EIATTR_KPARAM_INFO
	.align		4
.L_23:
        /*0008*/ 	.byte	0x04, 0x17
        /*000a*/ 	.short	(.L_25 - .L_24)
.L_24:
        /*000c*/ 	.word	0x00000000
        /*0010*/ 	.short	0x0002
        /*0012*/ 	.short	0x0010
        /*0014*/ 	.byte	0x00, 0xf0, 0x11, 0x00


	//----- nvinfo : EIATTR_KPARAM_INFO
	.align		4
.L_25:
        /*0018*/ 	.byte	0x04, 0x17
        /*001a*/ 	.short	(.L_27 - .L_26)
.L_26:
        /*001c*/ 	.word	0x00000000
        /*0020*/ 	.short	0x0001
        /*0022*/ 	.short	0x0008
        /*0024*/ 	.byte	0x00, 0xf5, 0x21, 0x00


	//----- nvinfo : EIATTR_KPARAM_INFO
	.align		4
.L_27:
        /*0028*/ 	.byte	0x04, 0x17
        /*002a*/ 	.short	(.L_29 - .L_28)
.L_28:
        /*002c*/ 	.word	0x00000000
        /*0030*/ 	.short	0x0000
        /*0032*/ 	.short	0x0000
        /*0034*/ 	.byte	0x00, 0xf5, 0x21, 0x00


	//----- nvinfo : EIATTR_SPARSE_MMA_MASK
	.align		4
.L_29:
        /*0038*/ 	.byte	0x03, 0x50
        /*003a*/ 	.short	0x0000


	//----- nvinfo : EIATTR_MAXREG_COUNT
	.align		4
        /*003c*/ 	.byte	0x03, 0x1b
        /*003e*/ 	.short	0x00ff


	//----- nvinfo : EIATTR_EXTERNS
	.align		4
        /*0040*/ 	.byte	0x04, 0x0f
        /*0042*/ 	.short	(.L_31 - .L_30)


	//   ....[0]....
	.align		4
.L_30:
        /*0044*/ 	.word	index@(vprintf)


	//----- nvinfo : EIATTR_MERCURY_ISA_VERSION
	.align		4
.L_31:
        /*0048*/ 	.byte	0x03, 0x5f
        /*004a*/ 	.short	0x0101


	//----- nvinfo : EIATTR_VRC_CTA_INIT_COUNT
	.align		4
        /*004c*/ 	.byte	0x02, 0x4a
	.zero		1
	.zero		1


	//----- nvinfo : EIATTR_SYSCALL_OFFSETS
	.align		4
        /*0050*/ 	.byte	0x04, 0x46
        /*0052*/ 	.short	(.L_33 - .L_32)


	//   ....[0]....
.L_32:
        /*0054*/ 	.word	0x000009f0


	//----- nvinfo : EIATTR_EXIT_INSTR_OFFSETS
	.align		4
.L_33:
        /*0058*/ 	.byte	0x04, 0x1c
        /*005a*/ 	.short	(.L_35 - .L_34)


	//   ....[0]....
.L_34:
        /*005c*/ 	.word	0x000000f0


	//   ....[1]....
        /*0060*/ 	.word	0x00000970


	//   ....[2]....
        /*0064*/ 	.word	0x00000a00


	//----- nvinfo : EIATTR_CRS_STACK_SIZE
	.align		4
.L_35:
        /*0068*/ 	.byte	0x04, 0x1e
        /*006a*/ 	.short	(.L_37 - .L_36)
.L_36:
        /*006c*/ 	.word	0x00000000


	//----- nvinfo : EIATTR_CBANK_PARAM_SIZE
	.align		4
.L_37:
        /*0070*/ 	.byte	0x03, 0x19
        /*0072*/ 	.short	0x0014


	//----- nvinfo : EIATTR_PARAM_CBANK
	.align		4
        /*0074*/ 	.byte	0x04, 0x0a
        /*0076*/ 	.short	(.L_39 - .L_38)
	.align		4
.L_38:
        /*0078*/ 	.word	index@(.nv.constant0._Z15d_multmat_chainPP6MatrixS1_i)
        /*007c*/ 	.short	0x0380
        /*007e*/ 	.short	0x0014


	//----- nvinfo : EIATTR_SW_WAR
	.align		4
.L_39:
        /*0080*/ 	.byte	0x04, 0x36
        /*0082*/ 	.short	(.L_41 - .L_40)
.L_40:
        /*0084*/ 	.word	0x00000008
.L_41:


//--------------------- .nv.info._Z13d_multMat_thdP6MatrixS0_S0_ --------------------------
	.section	.nv.info._Z13d_multMat_thdP6MatrixS0_S0_,"",@"SHT_CUDA_INFO"
	.sectionflags	@""
	.align	4


	//----- nvinfo : EIATTR_CUDA_API_VERSION
	.align		4
        /*0000*/ 	.byte	0x04, 0x37
        /*0002*/ 	.short	(.L_43 - .L_42)
.L_42:
        /*0004*/ 	.word	0x00000082


	//----- nvinfo : EIATTR_KPARAM_INFO
	.align		4
.L_43:
        /*0008*/ 	.byte	0x04, 0x17
        /*000a*/ 	.short	(.L_45 - .L_44)
.L_44:
        /*000c*/ 	.word	0x00000000
        /*0010*/ 	.short	0x0002
        /*0012*/ 	.short	0x0010
        /*0014*/ 	.byte	0x00, 0xf5, 0x21, 0x00


	//----- nvinfo : EIATTR_KPARAM_INFO
	.align		4
.L_45:
        /*0018*/ 	.byte	0x04, 0x17
        /*001a*/ 	.short	(.L_47 - .L_46)
.L_46:
        /*001c*/ 	.word	0x00000000
        /*0020*/ 	.short	0x0001
        /*0022*/ 	.short	0x0008
        /*0024*/ 	.byte	0x00, 0xf5, 0x21, 0x00


	//----- nvinfo : EIATTR_KPARAM_INFO
	.align		4
.L_47:
        /*0028*/ 	.byte	0x04, 0x17
        /*002a*/ 	.short	(.L_49 - .L_48)
.L_48:
        /*002c*/ 	.word	0x00000000
        /*0030*/ 	.short	0x0000
        /*0032*/ 	.short	0x0000
        /*0034*/ 	.byte	0x00, 0xf5, 0x21, 0x00


	//----- nvinfo : EIATTR_SPARSE_MMA_MASK
	.align		4
.L_49:
        /*0038*/ 	.byte	0x03, 0x50
        /*003a*/ 	.short	0x0000


	//----- nvinfo : EIATTR_MAXREG_COUNT
	.align		4
        /*003c*/ 	.byte	0x03, 0x1b
        /*003e*/ 	.short	0x00ff


	//----- nvinfo : EIATTR_EXTERNS
	.align		4
        /*0040*/ 	.byte	0x04, 0x0f
        /*0042*/ 	.short	(.L_51 - .L_50)


	//   ....[0]....
	.align		4
.L_50:
        /*0044*/ 	.word	index@(vprintf)


	//----- nvinfo : EIATTR_MERCURY_ISA_VERSION
	.align		4
.L_51:
        /*0048*/ 	.byte	0x03, 0x5f
        /*004a*/ 	.short	0x0101


	//----- nvinfo : EIATTR_VRC_CTA_INIT_COUNT
	.align		4
        /*004c*/ 	.byte	0x02, 0x4a
	.zero		1
	.zero		1


	//----- nvinfo : EIATTR_SYSCALL_OFFSETS
	.align		4
        /*0050*/ 	.byte	0x04, 0x46
        /*0052*/ 	.short	(.L_53 - .L_52)


	//   ....[0]....
.L_52:
        /*0054*/ 	.word	0x00000110


	//----- nvinfo : EIATTR_EXIT_INSTR_OFFSETS
	.align		4
.L_53:
        /*0058*/ 	.byte	0x04, 0x1c
        /*005a*/ 	.short	(.L_55 - .L_54)


	//   ....[0]....
.L_54:
        /*005c*/ 	.word	0x00000120


	//   ....[1]....
        /*0060*/ 	.word	0x00000170


	//   ....[2]....
        /*0064*/ 	.word	0x00000890


	//----- nvinfo : EIATTR_CRS_STACK_SIZE
	.align		4
.L_55:
        /*0068*/ 	.byte	0x04, 0x1e
        /*006a*/ 	.short	(.L_57 - .L_56)
.L_56:
        /*006c*/ 	.word	0x00000000


	//----- nvinfo : EIATTR_CBANK_PARAM_SIZE
	.align		4
.L_57:
        /*0070*/ 	.byte	0x03, 0x19
        /*0072*/ 	.short	0x0018


	//----- nvinfo : EIATTR_PARAM_CBANK
	.align		4
        /*0074*/ 	.byte	0x04, 0x0a
        /*0076*/ 	.short	(.L_59 - .L_58)
	.align		4
.L_58:
        /*0078*/ 	.word	index@(.nv.constant0._Z13d_multMat_thdP6MatrixS0_S0_)
        /*007c*/ 	.short	0x0380
        /*007e*/ 	.short	0x0018


	//----- nvinfo : EIATTR_SW_WAR
	.align		4
.L_59:
        /*0080*/ 	.byte	0x04, 0x36
        /*0082*/ 	.short	(.L_61 - .L_60)
.L_60:
        /*0084*/ 	.word	0x00000008
.L_61:


//--------------------- .nv.info._Z10d_printMatP6Matrix --------------------------
	.section	.nv.info._Z10d_printMatP6Matrix,"",@"SHT_CUDA_INFO"
	.sectionflags	@""
	.align	4


	//----- nvinfo : EIATTR_CUDA_API_VERSION
	.align		4
        /*0000*/ 	.byte	0x04, 0x37
        /*0002*/ 	.short	(.L_63 - .L_62)
.L_62:
        /*0004*/ 	.word	0x00000082


	//----- nvinfo : EIATTR_KPARAM_INFO
	.align		4
.L_63:
        /*0008*/ 	.byte	0x04, 0x17
        /*000a*/ 	.short	(.L_65 - .L_64)
.L_64:
        /*000c*/ 	.word	0x00000000
        /*0010*/ 	.short	0x0000
        /*0012*/ 	.short	0x0000
        /*0014*/ 	.byte	0x00, 0xf5, 0x21, 0x00


	//----- nvinfo : EIATTR_SPARSE_MMA_MASK
	.align		4
.L_65:
        /*0018*/ 	.byte	0x03, 0x50
        /*001a*/ 	.short	0x0000


	//----- nvinfo : EIATTR_MAXREG_COUNT
	.align		4
        /*001c*/ 	.byte	0x03, 0x1b
        /*001e*/ 	.short	0x00ff


	//----- nvinfo : EIATTR_EXTERNS
	.align		4
        /*0020*/ 	.byte	0x04, 0x0f
        /*0022*/ 	.short	(.L_67 - .L_66)


	//   ....[0]....
	.align		4
.L_66:
        /*0024*/ 	.word	index@(vprintf)


	//----- nvinfo : EIATTR_MERCURY_ISA_VERSION
	.align		4
.L_67:
        /*0028*/ 	.byte	0x03, 0x5f
        /*002a*/ 	.short	0x0101


	//----- nvinfo : EIATTR_VRC_CTA_INIT_COUNT
	.align		4
        /*002c*/ 	.byte	0x02, 0x4a
	.zero		1
	.zero		1


	//----- nvinfo : EIATTR_SYSCALL_OFFSETS
	.align		4
        /*0030*/ 	.byte	0x04, 0x46
        /*0032*/ 	.short	(.L_69 - .L_68)


	//   ....[0]....
.L_68:
        /*0034*/ 	.word	0x00000140


	//   ....[1]....
        /*0038*/ 	.word	0x00000360


	//   ....[2]....
        /*003c*/ 	.word	0x00000490


	//   ....[3]....
        /*0040*/ 	.word	0x000005b0


	//   ....[4]....
        /*0044*/ 	.word	0x000006d0


	//   ....[5]....
        /*0048*/ 	.word	0x000007f0


	//   ....[6]....
        /*004c*/ 	.word	0x00000910


	//   ....[7]....
        /*0050*/ 	.word	0x00000a30


	//   ....[8]....
        /*0054*/ 	.word	0x00000b50


	//   ....[9]....
        /*0058*/ 	.word	0x00000c70


	//   ....[10]....
        /*005c*/ 	.word	0x00000d90


	//   ....[11]....
        /*0060*/ 	.word	0x00000eb0


	//   ....[12]....
        /*0064*/ 	.word	0x00000fd0


	//   ....[13]....
        /*0068*/ 	.word	0x000010f0


	//   ....[14]....
        /*006c*/ 	.word	0x00001210


	//   ....[15]....
        /*0070*/ 	.word	0x00001330


	//   ....[16]....
        /*0074*/ 	.word	0x00001450


	//   ....[17]....
        /*0078*/ 	.word	0x00001600


	//   ....[18]....
        /*007c*/ 	.word	0x00001720


	//   ....[19]....
        /*0080*/ 	.word	0x00001840


	//   ....[20]....
        /*0084*/ 	.word	0x00001960


	//   ....[21]....
        /*0088*/ 	.word	0x00001a80


	//   ....[22]....
        /*008c*/ 	.word	0x00001ba0


	//   ....[23]....
        /*0090*/ 	.word	0x00001cc0


	//   ....[24]....
        /*0094*/ 	.word	0x00001de0


	//   ....[25]....
        /*0098*/ 	.word	0x00001f50


	//   ....[26]....
        /*009c*/ 	.word	0x00002070


	//   ....[27]....
        /*00a0*/ 	.word	0x00002190


	//   ....[28]....
        /*00a4*/ 	.word	0x000022b0


	//   ....[29]....
        /*00a8*/ 	.word	0x00002410


	//   ....[30]....
        /*00ac*/ 	.word	0x00002570


	//   ....[31]....
        /*00b0*/ 	.word	0x000026b0


	//   ....[32]....
        /*00b4*/ 	.word	0x00002730


	//   ....[33]....
        /*00b8*/ 	.word	0x00002890


	//   ....[34]....
        /*00bc*/ 	.word	0x00002900


	//   ....[35]....
        /*00c0*/ 	.word	0x00002970


	//   ....[36]....
        /*00c4*/ 	.word	0x000029e0


	//   ....[37]....
        /*00c8*/ 	.word	0x00002af0


	//   ....[38]....
        /*00cc*/ 	.word	0x00002ba0


	//----- nvinfo : EIATTR_EXIT_INSTR_OFFSETS
	.align		4
.L_69:
        /*00d0*/ 	.byte	0x04, 0x1c
        /*00d2*/ 	.short	(.L_71 - .L_70)


	//   ....[0]....
.L_70:
        /*00d4*/ 	.word	0x00002bb0


	//----- nvinfo : EIATTR_CRS_STACK_SIZE
	.align		4
.L_71:
        /*00d8*/ 	.byte	0x04, 0x1e
        /*00da*/ 	.short	(.L_73 - .L_72)
.L_72:
        /*00dc*/ 	.word	0x00000000


	//----- nvinfo : EIATTR_CBANK_PARAM_SIZE
	.align		4
.L_73:
        /*00e0*/ 	.byte	0x03, 0x19
        /*00e2*/ 	.short	0x0008


	//----- nvinfo : EIATTR_PARAM_CBANK
	.align		4
        /*00e4*/ 	.byte	0x04, 0x0a
        /*00e6*/ 	.short	(.L_75 - .L_74)
	.align		4
.L_74:
        /*00e8*/ 	.word	index@(.nv.constant0._Z10d_printMatP6Matrix)
        /*00ec*/ 	.short	0x0380
        /*00ee*/ 	.short	0x0008


	//----- nvinfo : EIATTR_SW_WAR
	.align		4
.L_75:
        /*00f0*/ 	.byte	0x04, 0x36
        /*00f2*/ 	.short	(.L_77 - .L_76)
.L_76:
        /*00f4*/ 	.word	0x00000008
.L_77:


//--------------------- .nv.callgraph             --------------------------
	.section	.nv.callgraph,"",@"SHT_CUDA_CALLGRAPH"
	.align	4
	.sectionentsize	8
	.align		4
        /*0000*/ 	.word	0x00000000
	.align		4
        /*0004*/ 	.word	0xffffffff
	.align		4
        /*0008*/ 	.word	index@(_Z15d_multmat_chainPP6MatrixS1_i)
	.align		4
        /*000c*/ 	.word	index@(vprintf)
	.align		4
        /*0010*/ 	.word	index@(_Z13d_multMat_thdP6MatrixS0_S0_)
	.align		4
        /*0014*/ 	.word	index@(vprintf)
	.align		4
        /*0018*/ 	.word	index@(_Z10d_printMatP6Matrix)
	.align		4
        /*001c*/ 	.word	index@(vprintf)
	.align		4
        /*0020*/ 	.word	0x00000000
	.align		4
        /*0024*/ 	.word	0xfffffffe
	.align		4
        /*0028*/ 	.word	0x00000000
	.align		4
        /*002c*/ 	.word	0xfffffffd
	.align		4
        /*0030*/ 	.word	0x00000000
	.align		4
        /*0034*/ 	.word	0xfffffffc


//--------------------- .nv.constant4             --------------------------
	.section	.nv.constant4,"a",@progbits
	.align	8
	.align		8
.nv.constant4:
        /*0000*/ 	.dword	vprintf
	.align		8
        /*0008*/ 	.dword	$str
	.align		8
        /*0010*/ 	.dword	$str$1
	.align		8
        /*0018*/ 	.dword	$str$2
	.align		8
        /*0020*/ 	.dword	$str$3


//--------------------- .text._Z15d_multmat_chainPP6MatrixS1_i --------------------------
	.section	.text._Z15d_multmat_chainPP6MatrixS1_i,"ax",@progbits
	.align	128
        .global         _Z15d_multmat_chainPP6MatrixS1_i
        .type           _Z15d_multmat_chainPP6MatrixS1_i,@function
        .size           _Z15d_multmat_chainPP6MatrixS1_i,(.L_x_74 - _Z15d_multmat_chainPP6MatrixS1_i)
        .other          _Z15d_multmat_chainPP6MatrixS1_i,@"STO_CUDA_ENTRY STV_DEFAULT"
_Z15d_multmat_chainPP6MatrixS1_i:
.text._Z15d_multmat_chainPP6MatrixS1_i:
[----:B------:R-:W0:Y:S01]  /*0000*/  LDC R1, c[0x0][0x37c] ;  /* 0x0000df00ff017b82 */ /* 0x000e220000000800 */
[----:B------:R-:W1:Y:S07]  /*0010*/  S2R R7, SR_CTAID.X ;  /* 0x0000000000077919 */ /* 0x000e6e0000002500 */
[----:B------:R-:W2:Y:S01]  /*0020*/  LDC.64 R2, c[0x0][0x380] ;  /* 0x0000e000ff027b82 */ /* 0x000ea20000000a00 */
[----:B------:R-:W3:Y:S07]  /*0030*/  LDCU.64 UR36, c[0x0][0x358] ;  /* 0x00006b00ff2477ac */ /* 0x000eee0008000a00 */
[----:B------:R-:W4:Y:S01]  /*0040*/  LDC.64 R12, c[0x0][0x388] ;  /* 0x0000e200ff0c7b82 */ /* 0x000f220000000a00 */
[----:B-1----:R-:W-:-:S05]  /*0050*/  SHF.L.U32 R5, R7, 0x1, RZ ;  /* 0x0000000107057819 */ /* 0x002fca00000006ff */
[----:B--2---:R-:W-:-:S05]  /*0060*/  IMAD.WIDE.U32 R2, R5, 0x8, R2 ;  /* 0x0000000805027825 */ /* 0x004fca00078e0002 */
[----:B---3--:R-:W2:Y:S04]  /*0070*/  LDG.E.64 R20, desc[UR36][R2.64] ;  /* 0x0000002402147981 */ /* 0x008ea8000c1e1b00 */
[----:B------:R-:W3:Y:S04]  /*0080*/  LDG.E.64 R18, desc[UR36][R2.64+0x8] ;  /* 0x0000082402127981 */ /* 0x000ee8000c1e1b00 */
[----:B--2---:R-:W2:Y:S04]  /*0090*/  LD.E.64 R16, desc[UR36][R20.64] ;  /* 0x0000002414107980 */ /* 0x004ea8000c101b00 */
[----:B---3--:R-:W2:Y:S01]  /*00a0*/  LD.E.64 R14, desc[UR36][R18.64] ;  /* 0x00000024120e7980 */ /* 0x008ea2000c101b00 */
[----:B----4-:R-:W-:Y:S01]  /*00b0*/  IMAD.WIDE.U32 R12, R7, 0x8, R12 ;  /* 0x00000008070c7825 */ /* 0x010fe200078e000c */
[----:B--2---:R-:W-:-:S13]  /*00c0*/  ISETP.NE.AND P0, PT, R16, R15, PT ;  /* 0x0000000f1000720c */ /* 0x004fda0003f05270 */
[----:B0-----:R-:W-:Y:S05]  /*00d0*/  @P0 BRA `(.L_x_0) ;  /* 0x0000000800280947 */ /* 0x001fea0003800000 */
[----:B------:R-:W-:-:S13]  /*00e0*/  ISETP.GE.AND P0, PT, R17, 0x1, PT ;  /* 0x000000011100780c */ /* 0x000fda0003f06270 */
[----:B------:R-:W-:Y:S05]  /*00f0*/  @!P0 EXIT ;  /* 0x000000000000894d */ /* 0x000fea0003800000 */
[----:B------:R-:W5:Y:S01]  /*0100*/  LDG.E.64 R12, desc[UR36][R12.64] ;  /* 0x000000240c0c7981 */ /* 0x000f62000c1e1b00 */
[C---:B------:R-:W-:Y:S01]  /*0110*/  LOP3.LUT R0, R16.reuse, 0x7ffffff8, RZ, 0xc0, !PT ;  /* 0x7ffffff810007812 */ /* 0x040fe200078ec0ff */
[----:B------:R-:W-:Y:S01]  /*0120*/  IMAD.MOV.U32 R4, RZ, RZ, RZ ;  /* 0x000000ffff047224 */ /* 0x000fe200078e00ff */
[----:B------:R-:W-:Y:S02]  /*0130*/  LOP3.LUT R2, R16, 0x7, RZ, 0xc0, !PT ;  /* 0x0000000710027812 */ /* 0x000fe400078ec0ff */
[----:B------:R-:W-:-:S07]  /*0140*/  IADD3 R3, PT, PT, -R0, RZ, RZ ;  /* 0x000000ff00037210 */ /* 0x000fce0007ffe1ff */
.L_x_12:
[----:B------:R-:W-:Y:S01]  /*0150*/  ISETP.GE.AND P0, PT, R14, 0x1, PT ;  /* 0x000000010e00780c */ /* 0x000fe20003f06270 */
[----:B------:R-:W-:-:S12]  /*0160*/  BSSY.RECONVERGENT B1, `(.L_x_1) ;  /* 0x000007d000017945 */ /* 0x000fd80003800200 */
[----:B0-----:R-:W-:Y:S05]  /*0170*/  @!P0 BRA `(.L_x_2) ;  /* 0x0000000400ec8947 */ /* 0x001fea0003800000 */
[----:B------:R-:W-:-:S07]  /*0180*/  IMAD.MOV.U32 R5, RZ, RZ, RZ ;  /* 0x000000ffff057224 */ /* 0x000fce00078e00ff */
.L_x_11:
[----:B------:R-:W-:Y:S01]  /*0190*/  ISETP.GE.AND P0, PT, R16, 0x1, PT ;  /* 0x000000011000780c */ /* 0x000fe20003f06270 */
[----:B------:R-:W-:Y:S01]  /*01a0*/  BSSY.RECONVERGENT B0, `(.L_x_3) ;  /* 0x0000070000007945 */ /* 0x000fe20003800200 */
[----:B0-----:R-:W-:-:S11]  /*01b0*/  CS2R R30, SRZ ;  /* 0x00000000001e7805 */ /* 0x001fd6000001ff00 */
[----:B------:R-:W-:Y:S05]  /*01c0*/  @!P0 BRA `(.L_x_4) ;  /* 0x0000000400b48947 */ /* 0x000fea0003800000 */
[----:B------:R-:W2:Y:S04]  /*01d0*/  LD.E R32, desc[UR36][R18.64+0x4] ;  /* 0x0000042412207980 */ /* 0x000ea8000c101900 */
[----:B------:R0:W5:Y:S04]  /*01e0*/  LD.E R33, desc[UR36][R20.64+0x4] ;  /* 0x0000042414217980 */ /* 0x000168000c101900 */
[----:B------:R0:W5:Y:S04]  /*01f0*/  LD.E.64 R10, desc[UR36][R20.64+0x8] ;  /* 0x00000824140a7980 */ /* 0x000168000c101b00 */
[----:B------:R0:W5:Y:S01]  /*0200*/  LD.E.64 R8, desc[UR36][R18.64+0x8] ;  /* 0x0000082412087980 */ /* 0x000162000c101b00 */
[----:B------:R-:W-:Y:S01]  /*0210*/  ISETP.GE.U32.AND P0, PT, R16, 0x8, PT ;  /* 0x000000081000780c */ /* 0x000fe20003f06070 */
[----:B------:R-:W-:Y:S01]  /*0220*/  BSSY.RECONVERGENT B2, `(.L_x_5) ;  /* 0x0000034000027945 */ /* 0x000fe20003800200 */
[----:B------:R-:W-:Y:S01]  /*0230*/  HFMA2 R15, -RZ, RZ, 0, 0 ;  /* 0x00000000ff0f7431 */ /* 0x000fe200000001ff */
[----:B------:R-:W-:Y:S01]  /*0240*/  CS2R R30, SRZ ;  /* 0x00000000001e7805 */ /* 0x000fe2000001ff00 */
[----:B--2---:R-:W-:-:S09]  /*0250*/  IMAD R32, R32, R5, RZ ;  /* 0x0000000520207224 */ /* 0x004fd200078e02ff */
[----:B0-----:R-:W-:Y:S05]  /*0260*/  @!P0 BRA `(.L_x_6) ;  /* 0x0000000000bc8947 */ /* 0x001fea0003800000 */
[----:B-----5:R-:W-:Y:S01]  /*0270*/  IADD3 R6, P0, PT, R8, 0x20, RZ ;  /* 0x0000002008067810 */ /* 0x020fe20007f1e0ff */
[----:B------:R-:W-:Y:S01]  /*0280*/  BSSY.RECONVERGENT B3, `(.L_x_7) ;  /* 0x000002c000037945 */ /* 0x000fe20003800200 */
[----:B------:R-:W-:Y:S01]  /*0290*/  IMAD.MOV.U32 R37, RZ, RZ, R32 ;  /* 0x000000ffff257224 */ /* 0x000fe200078e0020 */
[----:B------:R-:W-:Y:S01]  /*02a0*/  MOV R15, R4 ;  /* 0x00000004000f7202 */ /* 0x000fe20000000f00 */
[----:B------:R-:W-:Y:S01]  /*02b0*/  IMAD.MOV.U32 R36, RZ, RZ, R3 ;  /* 0x000000ffff247224 */ /* 0x000fe200078e0003 */
[----:B------:R-:W-:Y:S02]  /*02c0*/  CS2R R30, SRZ ;  /* 0x00000000001e7805 */ /* 0x000fe4000001ff00 */
[----:B------:R-:W-:-:S07]  /*02d0*/  IADD3.X R7, PT, PT, RZ, R9, RZ, P0, !PT ;  /* 0x00000009ff077210 */ /* 0x000fce00007fe4ff */
.L_x_8:
[----:B------:R-:W-:-:S04]  /*02e0*/  IMAD.WIDE R34, R15, 0x8, R10 ;  /* 0x000000080f227825 */ /* 0x000fc800078e020a */
[----:B------:R-:W-:Y:S01]  /*02f0*/  IMAD.WIDE R22, R37, 0x8, R6 ;  /* 0x0000000825167825 */ /* 0x000fe200078e0206 */
[----:B------:R0:W2:Y:S04]  /*0300*/  LD.E.64 R24, desc[UR36][R34.64] ;  /* 0x0000002422187980 */ /* 0x0000a8000c101b00 */
[----:B------:R-:W2:Y:S04]  /*0310*/  LD.E.64 R28, desc[UR36][R22.64+-0x20] ;  /* 0xffffe024161c7980 */ /* 0x000ea8000c101b00 */
[----:B------:R-:W3:Y:S01]  /*0320*/  LD.E.64 R26, desc[UR36][R22.64+-0x18] ;  /* 0xffffe824161a7980 */ /* 0x000ee2000c101b00 */
[----:B0-----:R-:W-:Y:S01]  /*0330*/  IMAD.WIDE R34, R33, 0x8, R34 ;  /* 0x0000000821227825 */ /* 0x001fe200078e0222 */
[----:B--2---:R-:W-:-:S04]  /*0340*/  DFMA R28, R24, R28, R30 ;  /* 0x0000001c181c722b */ /* 0x004fc8000000001e */
[----:B------:R-:W3:Y:S01]  /*0350*/  LD.E.64 R24, desc[UR36][R34.64] ;  /* 0x0000002422187980 */ /* 0x000ee2000c101b00 */
[----:B------:R-:W-:-:S03]  /*0360*/  IMAD.WIDE R30, R33, 0x8, R34 ;  /* 0x00000008211e7825 */ /* 0x000fc600078e0222 */
[----:B---3--:R-:W-:Y:S02]  /*0370*/  DFMA R26, R24, R26, R28 ;  /* 0x0000001a181a722b */ /* 0x008fe4000000001c */
[----:B------:R-:W2:Y:S04]  /*0380*/  LD.E.64 R28, desc[UR36][R22.64+-0x10] ;  /* 0xfffff024161c7980 */ /* 0x000ea8000c101b00 */
[----:B------:R0:W2:Y:S02]  /*0390*/  LD.E.64 R24, desc[UR36][R30.64] ;  /* 0x000000241e187980 */ /* 0x0000a4000c101b00 */
[C---:B0-----:R-:W-:Y:S01]  /*03a0*/  IMAD.WIDE R30, R33.reuse, 0x8, R30 ;  /* 0x00000008211e7825 */ /* 0x041fe200078e021e */
[----:B--2---:R-:W-:Y:S01]  /*03b0*/  DFMA R28, R24, R28, R26 ;  /* 0x0000001c181c722b */ /* 0x004fe2000000001a */
[----:B------:R-:W2:Y:S04]  /*03c0*/  LD.E.64 R26, desc[UR36][R22.64+-0x8] ;  /* 0xfffff824161a7980 */ /* 0x000ea8000c101b00 */
[----:B------:R-:W2:Y:S01]  /*03d0*/  LD.E.64 R24, desc[UR36][R30.64] ;  /* 0x000000241e187980 */ /* 0x000ea2000c101b00 */
[----:B------:R-:W-:-:S02]  /*03e0*/  IMAD.WIDE R34, R33, 0x8, R30 ;  /* 0x0000000821227825 */ /* 0x000fc400078e021e */
[----:B--2---:R-:W-:Y:S02]  /*03f0*/  DFMA R26, R24, R26, R28 ;  /* 0x0000001a181a722b */ /* 0x004fe4000000001c */
[----:B------:R-:W2:Y:S04]  /*0400*/  LD.E.64 R28, desc[UR36][R22.64] ;  /* 0x00000024161c7980 */ /* 0x000ea8000c101b00 */
[----:B------:R0:W2:Y:S02]  /*0410*/  LD.E.64 R24, desc[UR36][R34.64] ;  /* 0x0000002422187980 */ /* 0x0000a4000c101b00 */
[C---:B0-----:R-:W-:Y:S01]  /*0420*/  IMAD.WIDE R34, R33.reuse, 0x8, R34 ;  /* 0x0000000821227825 */ /* 0x041fe200078e0222 */
[----:B--2---:R-:W-:Y:S01]  /*0430*/  DFMA R28, R24, R28, R26 ;  /* 0x0000001c181c722b */ /* 0x004fe2000000001a */
[----:B------:R-:W2:Y:S04]  /*0440*/  LD.E.64 R24, desc[UR36][R22.64+0x8] ;  /* 0x0000082416187980 */ /* 0x000ea8000c101b00 */
[----:B------:R-:W2:Y:S03]  /*0450*/  LD.E.64 R26, desc[UR36][R34.64] ;  /* 0x00000024221a7980 */ /* 0x000ea6000c101b00 */
[----:B--2---:R-:W-:Y:S01]  /*0460*/  DFMA R24, R26, R24, R28 ;  /* 0x000000181a18722b */ /* 0x004fe2000000001c */
[----:B------:R-:W-:Y:S01]  /*0470*/  IMAD.WIDE R26, R33, 0x8, R34 ;  /* 0x00000008211a7825 */ /* 0x000fe200078e0222 */
[----:B------:R-:W2:Y:S04]  /*0480*/  LD.E.64 R28, desc[UR36][R22.64+0x10] ;  /* 0x00001024161c7980 */ /* 0x000ea8000c101b00 */
[----:B------:R-:W2:Y:S01]  /*0490*/  LD.E.64 R30, desc[UR36][R26.64] ;  /* 0x000000241a1e7980 */ /* 0x000ea2000c101b00 */
[----:B------:R-:W-:-:S05]  /*04a0*/  VIADD R36, R36, 0x8 ;  /* 0x0000000824247836 */ /* 0x000fca0000000000 */
[----:B------:R-:W-:Y:S01]  /*04b0*/  ISETP.NE.AND P0, PT, R36, RZ, PT ;  /* 0x000000ff2400720c */ /* 0x000fe20003f05270 */
[----:B--2---:R-:W-:Y:S01]  /*04c0*/  DFMA R30, R30, R28, R24 ;  /* 0x0000001c1e1e722b */ /* 0x004fe20000000018 */
[C---:B------:R-:W-:Y:S01]  /*04d0*/  IMAD.WIDE R24, R33.reuse, 0x8, R26 ;  /* 0x0000000821187825 */ /* 0x040fe200078e021a */
[----:B------:R-:W2:Y:S05]  /*04e0*/  LD.E.64 R28, desc[UR36][R22.64+0x18] ;  /* 0x00001824161c7980 */ /* 0x000eaa000c101b00 */
[----:B------:R-:W2:Y:S01]  /*04f0*/  LD.E.64 R24, desc[UR36][R24.64] ;  /* 0x0000002418187980 */ /* 0x000ea2000c101b00 */
[----:B------:R-:W-:Y:S01]  /*0500*/  LEA R15, R33, R15, 0x3 ;  /* 0x0000000f210f7211 */ /* 0x000fe200078e18ff */
[----:B------:R-:W-:Y:S01]  /*0510*/  VIADD R37, R37, 0x8 ;  /* 0x0000000825257836 */ /* 0x000fe20000000000 */
[----:B--2---:R-:W-:-:S02]  /*0520*/  DFMA R30, R24, R28, R30 ;  /* 0x0000001c181e722b */ /* 0x004fc4000000001e */
[----:B------:R-:W-:Y:S09]  /*0530*/  @P0 BRA `(.L_x_8) ;  /* 0xfffffffc00680947 */ /* 0x000ff2000383ffff */
[----:B------:R-:W-:Y:S05]  /*0540*/  BSYNC.RECONVERGENT B3 ;  /* 0x0000000000037941 */ /* 0x000fea0003800200 */
.L_x_7:
[----:B------:R-:W-:-:S07]  /*0550*/  MOV R15, R0 ;  /* 0x00000000000f7202 */ /* 0x000fce0000000f00 */
.L_x_6:
[----:B------:R-:W-:Y:S05]  /*0560*/  BSYNC.RECONVERGENT B2 ;  /* 0x0000000000027941 */ /* 0x000fea0003800200 */
.L_x_5:
[----:B------:R-:W-:-:S13]  /*0570*/  ISETP.NE.AND P0, PT, R2, RZ, PT ;  /* 0x000000ff0200720c */ /* 0x000fda0003f05270 */
[----:B------:R-:W-:Y:S05]  /*0580*/  @!P0 BRA `(.L_x_4) ;  /* 0x0000000000c48947 */ /* 0x000fea0003800000 */
[----:B------:R-:W-:Y:S01]  /*0590*/  IADD3 R6, PT, PT, R2, -0x1, RZ ;  /* 0xffffffff02067810 */ /* 0x000fe20007ffe0ff */
[----:B------:R-:W-:Y:S03]  /*05a0*/  BSSY.RECONVERGENT B2, `(.L_x_9) ;  /* 0x0000017000027945 */ /* 0x000fe60003800200 */
[----:B------:R-:W-:-:S13]  /*05b0*/  ISETP.GE.U32.AND P0, PT, R6, 0x3, PT ;  /* 0x000000030600780c */ /* 0x000fda0003f06070 */
[----:B------:R-:W-:Y:S05]  /*05c0*/  @!P0 BRA `(.L_x_10) ;  /* 0x0000000000508947 */ /* 0x000fea0003800000 */
[----:B-----5:R-:W-:Y:S02]  /*05d0*/  IMAD R7, R33, R15, R4 ;  /* 0x0000000f21077224 */ /* 0x020fe400078e0204 */
[----:B------:R-:W-:Y:S02]  /*05e0*/  IMAD.IADD R29, R32, 0x1, R15 ;  /* 0x00000001201d7824 */ /* 0x000fe400078e020f */
[----:B------:R-:W-:-:S04]  /*05f0*/  IMAD.WIDE R6, R7, 0x8, R10 ;  /* 0x0000000807067825 */ /* 0x000fc800078e020a */
[----:B------:R-:W-:Y:S01]  /*0600*/  IMAD.WIDE R28, R29, 0x8, R8 ;  /* 0x000000081d1c7825 */ /* 0x000fe200078e0208 */
[----:B------:R0:W2:Y:S04]  /*0610*/  LD.E.64 R34, desc[UR36][R6.64] ;  /* 0x0000002406227980 */ /* 0x0000a8000c101b00 */
[----:B------:R-:W2:Y:S04]  /*0620*/  LD.E.64 R26, desc[UR36][R28.64] ;  /* 0x000000241c1a7980 */ /* 0x000ea8000c101b00 */
[----:B------:R-:W3:Y:S01]  /*0630*/  LD.E.64 R22, desc[UR36][R28.64+0x8] ;  /* 0x000008241c167980 */ /* 0x000ee2000c101b00 */
[----:B0-----:R-:W-:-:S05]  /*0640*/  IMAD.WIDE R6, R33, 0x8, R6 ;  /* 0x0000000821067825 */ /* 0x001fca00078e0206 */
[----:B------:R-:W3:Y:S01]  /*0650*/  LD.E.64 R24, desc[UR36][R6.64] ;  /* 0x0000002406187980 */ /* 0x000ee2000c101b00 */
[----:B--2---:R-:W-:Y:S01]  /*0660*/  DFMA R26, R34, R26, R30 ;  /* 0x0000001a221a722b */ /* 0x004fe2000000001e */
[C---:B------:R-:W-:Y:S02]  /*0670*/  IMAD.WIDE R34, R33.reuse, 0x8, R6 ;  /* 0x0000000821227825 */ /* 0x040fe400078e0206 */
[----:B------:R-:W2:Y:S02]  /*0680*/  LD.E.64 R30, desc[UR36][R28.64+0x18] ;  /* 0x000018241c1e7980 */ /* 0x000ea4000c101b00 */
[----:B------:R-:W-:-:S03]  /*0690*/  IMAD.WIDE R36, R33, 0x8, R34 ;  /* 0x0000000821247825 */ /* 0x000fc600078e0222 */
[----:B---3--:R-:W-:Y:S01]  /*06a0*/  DFMA R26, R24, R22, R26 ;  /* 0x00000016181a722b */ /* 0x008fe2000000001a */
[----:B------:R-:W3:Y:S04]  /*06b0*/  LD.E.64 R22, desc[UR36][R28.64+0x10] ;  /* 0x000010241c167980 */ /* 0x000ee8000c101b00 */
[----:B------:R-:W3:Y:S04]  /*06c0*/  LD.E.64 R24, desc[UR36][R34.64] ;  /* 0x0000002422187980 */ /* 0x000ee8000c101b00 */
[----:B------:R-:W2:Y:S01]  /*06d0*/  LD.E.64 R36, desc[UR36][R36.64] ;  /* 0x0000002424247980 */ /* 0x000ea2000c101b00 */
[----:B------:R-:W-:Y:S01]  /*06e0*/  IADD3 R15, PT, PT, R15, 0x4, RZ ;  /* 0x000000040f0f7810 */ /* 0x000fe20007ffe0ff */
[----:B---3--:R-:W-:-:S08]  /*06f0*/  DFMA R22, R24, R22, R26 ;  /* 0x000000161816722b */ /* 0x008fd0000000001a */
[----:B--2---:R-:W-:-:S11]  /*0700*/  DFMA R30, R36, R30, R22 ;  /* 0x0000001e241e722b */ /* 0x004fd60000000016 */
.L_x_10:
[----:B------:R-:W-:Y:S05]  /*0710*/  BSYNC.RECONVERGENT B2 ;  /* 0x0000000000027941 */ /* 0x000fea0003800200 */
.L_x_9:
[----:B------:R-:W-:-:S13]  /*0720*/  LOP3.LUT P0, R6, R16, 0x3, RZ, 0xc0, !PT ;  /* 0x0000000310067812 */ /* 0x000fda000780c0ff */
[----:B------:R-:W-:Y:S05]  /*0730*/  @!P0 BRA `(.L_x_4) ;  /* 0x0000000000588947 */ /* 0x000fea0003800000 */
[----:B------:R-:W-:Y:S02]  /*0740*/  ISETP.NE.AND P0, PT, R6, 0x1, PT ;  /* 0x000000010600780c */ /* 0x000fe40003f05270 */
[----:B------:R-:W-:-:S04]  /*0750*/  LOP3.LUT R6, R16, 0x1, RZ, 0xc0, !PT ;  /* 0x0000000110067812 */ /* 0x000fc800078ec0ff */
[----:B------:R-:W-:-:S07]  /*0760*/  ISETP.NE.U32.AND P1, PT, R6, 0x1, PT ;  /* 0x000000010600780c */ /* 0x000fce0003f25070 */
[-C--:B------:R-:W-:Y:S01]  /*0770*/  @P0 IADD3 R25, PT, PT, R32, R15.reuse, RZ ;  /* 0x0000000f20190210 */ /* 0x080fe20007ffe0ff */
[----:B-----5:R-:W-:Y:S02]  /*0780*/  @P0 IMAD R29, R33, R15, R4 ;  /* 0x0000000f211d0224 */ /* 0x020fe400078e0204 */
[----:B------:R-:W-:Y:S02]  /*0790*/  @P0 VIADD R15, R15, 0x2 ;  /* 0x000000020f0f0836 */ /* 0x000fe40000000000 */
[----:B------:R-:W-:-:S04]  /*07a0*/  @P0 IMAD.WIDE R28, R29, 0x8, R10 ;  /* 0x000000081d1c0825 */ /* 0x000fc800078e020a */
[----:B------:R-:W-:Y:S01]  /*07b0*/  @P0 IMAD.WIDE R24, R25, 0x8, R8 ;  /* 0x0000000819180825 */ /* 0x000fe200078e0208 */
[----:B------:R-:W2:Y:S04]  /*07c0*/  @P0 LD.E.64 R26, desc[UR36][R28.64] ;  /* 0x000000241c1a0980 */ /* 0x000ea8000c101b00 */
[----:B------:R-:W2:Y:S01]  /*07d0*/  @P0 LD.E.64 R6, desc[UR36][R24.64] ;  /* 0x0000002418060980 */ /* 0x000ea2000c101b00 */
[----:B------:R-:W-:-:S04]  /*07e0*/  @P0 IMAD.WIDE R22, R33, 0x8, R28 ;  /* 0x0000000821160825 */ /* 0x000fc800078e021c */
[-C--:B------:R-:W-:Y:S01]  /*07f0*/  @!P1 IMAD R35, R33, R15.reuse, R4 ;  /* 0x0000000f21239224 */ /* 0x080fe200078e0204 */
[----:B------:R-:W-:Y:S01]  /*0800*/  @!P1 IADD3 R15, PT, PT, R32, R15, RZ ;  /* 0x0000000f200f9210 */ /* 0x000fe20007ffe0ff */
[----:B------:R-:W3:Y:S02]  /*0810*/  @P0 LD.E.64 R22, desc[UR36][R22.64] ;  /* 0x0000002416160980 */ /* 0x000ee4000c101b00 */
[----:B------:R-:W-:Y:S02]  /*0820*/  @!P1 IMAD.WIDE R10, R35, 0x8, R10 ;  /* 0x00000008230a9825 */ /* 0x000fe400078e020a */
[----:B------:R-:W3:Y:S02]  /*0830*/  @P0 LD.E.64 R32, desc[UR36][R24.64+0x8] ;  /* 0x0000082418200980 */ /* 0x000ee4000c101b00 */
[----:B------:R-:W-:Y:S02]  /*0840*/  @!P1 IMAD.WIDE R34, R15, 0x8, R8 ;  /* 0x000000080f229825 */ /* 0x000fe400078e0208 */
[----:B------:R-:W4:Y:S04]  /*0850*/  @!P1 LD.E.64 R8, desc[UR36][R10.64] ;  /* 0x000000240a089980 */ /* 0x000f28000c101b00 */
[----:B------:R-:W4:Y:S01]  /*0860*/  @!P1 LD.E.64 R34, desc[UR36][R34.64] ;  /* 0x0000002422229980 */ /* 0x000f22000c101b00 */
[----:B--2---:R-:W-:-:S08]  /*0870*/  @P0 DFMA R6, R26, R6, R30 ;  /* 0x000000061a06022b */ /* 0x004fd0000000001e */
[----:B---3--:R-:W-:-:S08]  /*0880*/  @P0 DFMA R30, R22, R32, R6 ;  /* 0x00000020161e022b */ /* 0x008fd00000000006 */
[----:B----4-:R-:W-:-:S11]  /*0890*/  @!P1 DFMA R30, R8, R34, R30 ;  /* 0x00000022081e922b */ /* 0x010fd6000000001e */
.L_x_4:
[----:B------:R-:W-:Y:S05]  /*08a0*/  BSYNC.RECONVERGENT B0 ;  /* 0x0000000000007941 */ /* 0x000fea0003800200 */
.L_x_3:
[----:B-----5:R-:W2:Y:S04]  /*08b0*/  LD.E R8, desc[UR36][R12.64+0x4] ;  /* 0x000004240c087980 */ /* 0x020ea8000c101900 */
[----:B------:R-:W3:Y:S01]  /*08c0*/  LD.E.64 R6, desc[UR36][R12.64+0x8] ;  /* 0x000008240c067980 */ /* 0x000ee2000c101b00 */
[----:B--2---:R-:W-:Y:S01]  /*08d0*/  IMAD R9, R8, R5, R4 ;  /* 0x0000000508097224 */ /* 0x004fe200078e0204 */
[----:B------:R-:W-:-:S03]  /*08e0*/  IADD3 R5, PT, PT, R5, 0x1, RZ ;  /* 0x0000000105057810 */ /* 0x000fc60007ffe0ff */
[----:B---3--:R-:W-:Y:S01]  /*08f0*/  IMAD.WIDE R6, R9, 0x8, R6 ;  /* 0x0000000809067825 */ /* 0x008fe200078e0206 */
[----:B------:R-:W-:-:S04]  /*0900*/  ISETP.NE.AND P0, PT, R5, R14, PT ;  /* 0x0000000e0500720c */ /* 0x000fc80003f05270 */
[----:B------:R0:W-:Y:S09]  /*0910*/  ST.E.64 desc[UR36][R6.64], R30 ;  /* 0x0000001e06007985 */ /* 0x0001f2000c101b24 */
[----:B------:R-:W-:Y:S05]  /*0920*/  @P0 BRA `(.L_x_11) ;  /* 0xfffffff800180947 */ /* 0x000fea000383ffff */
.L_x_2:
[----:B------:R-:W-:Y:S05]  /*0930*/  BSYNC.RECONVERGENT B1 ;  /* 0x0000000000017941 */ /* 0x000fea0003800200 */
.L_x_1:
[----:B------:R-:W-:-:S05]  /*0940*/  VIADD R4, R4, 0x1 ;  /* 0x0000000104047836 */ /* 0x000fca0000000000 */
[----:B------:R-:W-:-:S13]  /*0950*/  ISETP.NE.AND P0, PT, R4, R17, PT ;  /* 0x000000110400720c */ /* 0x000fda0003f05270 */
[----:B------:R-:W-:Y:S05]  /*0960*/  @P0 BRA `(.L_x_12) ;  /* 0xfffffff400f80947 */ /* 0x000fea000383ffff */
[----:B------:R-:W-:Y:S05]  /*0970*/  EXIT ;  /* 0x000000000000794d */ /* 0x000fea0003800000 */
.L_x_0:
[----:B------:R-:W-:Y:S01]  /*0980*/  MOV R0, 0x0 ;  /* 0x0000000000007802 */ /* 0x000fe20000000f00 */
[----:B------:R-:W0:Y:S01]  /*0990*/  LDCU.64 UR4, c[0x4][0x8] ;  /* 0x01000100ff0477ac */ /* 0x000e220008000a00 */
[----:B------:R-:W-:Y:S02]  /*09a0*/  CS2R R6, SRZ ;  /* 0x0000000000067805 */ /* 0x000fe4000001ff00 */
[----:B------:R1:W2:Y:S01]  /*09b0*/  LDC.64 R2, c[0x4][R0] ;  /* 0x0100000000027b82 */ /* 0x0002a20000000a00 */
[----:B0-----:R-:W-:Y:S02]  /*09c0*/  MOV R4, UR4 ;  /* 0x0000000400047c02 */ /* 0x001fe40008000f00 */
[----:B-1----:R-:W-:-:S07]  /*09d0*/  MOV R5, UR5 ;  /* 0x0000000500057c02 */ /* 0x002fce0008000f00 */
[----:B------:R-:W-:-:S07]  /*09e0*/  LEPC R20, `(.L_x_13) ;  /* 0x000000001014794e */ /* 0x000fce0000000000 */
[----:B--2---:R-:W-:Y:S05]  /*09f0*/  CALL.ABS.NOINC R2 ;  /* 0x0000000002007343 */ /* 0x004fea0003c00000 */
.L_x_13:
[----:B------:R-:W-:Y:S05]  /*0a00*/  EXIT ;  /* 0x000000000000794d */ /* 0x000fea0003800000 */
.L_x_14:
[----:B------:R-:W-:-:S00]  /*0a10*/  BRA `(.L_x_14) ;  /* 0xfffffffc00fc7947 */ /* 0x000fc0000383ffff */
[----:B------:R-:W-:-:S00]  /*0a20*/  NOP ;  /* 0x0000000000007918 */ /* 0x000fc00000000000 */
        /* <DEDUP_REMOVED lines=13> */
.L_x_74:


//--------------------- .text._Z13d_multMat_thdP6MatrixS0_S0_ --------------------------
	.section	.text._Z13d_multMat_thdP6MatrixS0_S0_,"ax",@progbits
	.align	128
        .global         _Z13d_multMat_thdP6MatrixS0_S0_
        .type           _Z13d_multMat_thdP6MatrixS0_S0_,@function
        .size           _Z13d_multMat_thdP6MatrixS0_S0_,(.L_x_75 - _Z13d_multMat_thdP6MatrixS0_S0_)
        .other          _Z13d_multMat_thdP6MatrixS0_S0_,@"STO_CUDA_ENTRY STV_DEFAULT"
_Z13d_multMat_thdP6MatrixS0_S0_:
.text._Z13d_multMat_thdP6MatrixS0_S0_:
[----:B------:R-:W0:Y:S08]  /*0000*/  LDC R1, c[0x0][0x37c] ;  /* 0x0000df00ff017b82 */ /* 0x000e300000000800 */
[----:B------:R-:W1:Y:S01]  /*0010*/  LDC.64 R8, c[0x0][0x380] ;  /* 0x0000e000ff087b82 */ /* 0x000e620000000a00 */
[----:B------:R-:W1:Y:S07]  /*0020*/  LDCU.64 UR4, c[0x0][0x358] ;  /* 0x00006b00ff0477ac */ /* 0x000e6e0008000a00 */
[----:B------:R-:W2:Y:S01]  /*0030*/  LDC.64 R6, c[0x0][0x388] ;  /* 0x0000e200ff067b82 */ /* 0x000ea20000000a00 */
[----:B-1----:R-:W3:Y:S04]  /*0040*/  LDG.E R0, desc[UR4][R8.64] ;  /* 0x0000000408007981 */ /* 0x002ee8000c1e1900 */
[----:B--2---:R-:W3:Y:S01]  /*0050*/  LDG.E R5, desc[UR4][R6.64+0x4] ;  /* 0x0000040406057981 */ /* 0x004ee2000c1e1900 */
[----:B------:R-:W1:Y:S01]  /*0060*/  S2R R2, SR_TID.X ;  /* 0x0000000000027919 */ /* 0x000e620000002100 */
[----:B------:R-:W2:Y:S01]  /*0070*/  S2R R3, SR_TID.Y ;  /* 0x0000000000037919 */ /* 0x000ea20000002200 */
[----:B---3--:R-:W-:-:S13]  /*0080*/  ISETP.NE.AND P0, PT, R0, R5, PT ;  /* 0x000000050000720c */ /* 0x008fda0003f05270 */
[----:B012---:R-:W-:Y:S05]  /*0090*/  @!P0 BRA `(.L_x_15) ;  /* 0x0000000000248947 */ /* 0x007fea0003800000 */
[----:B------:R-:W-:Y:S01]  /*00a0*/  MOV R0, 0x0 ;  /* 0x0000000000007802 */ /* 0x000fe20000000f00 */
[----:B------:R-:W0:Y:S01]  /*00b0*/  LDCU.64 UR4, c[0x4][0x8] ;  /* 0x01000100ff0477ac */ /* 0x000e220008000a00 */
[----:B------:R-:W-:Y:S02]  /*00c0*/  CS2R R6, SRZ ;  /* 0x0000000000067805 */ /* 0x000fe4000001ff00 */
[----:B------:R1:W2:Y:S01]  /*00d0*/  LDC.64 R2, c[0x4][R0] ;  /* 0x0100000000027b82 */ /* 0x0002a20000000a00 */
[----:B0-----:R-:W-:Y:S01]  /*00e0*/  MOV R4, UR4 ;  /* 0x0000000400047c02 */ /* 0x001fe20008000f00 */
[----:B-1----:R-:W-:-:S07]  /*00f0*/  IMAD.U32 R5, RZ, RZ, UR5 ;  /* 0x00000005ff057e24 */ /* 0x002fce000f8e00ff */
[----:B------:R-:W-:-:S07]  /*0100*/  LEPC R20, `(.L_x_16) ;  /* 0x000000001014794e */ /* 0x000fce0000000000 */
[----:B--2---:R-:W-:Y:S05]  /*0110*/  CALL.ABS.NOINC R2 ;  /* 0x0000000002007343 */ /* 0x004fea0003c00000 */
.L_x_16:
[----:B------:R-:W-:Y:S05]  /*0120*/  EXIT ;  /* 0x000000000000794d */ /* 0x000fea0003800000 */
.L_x_15:
[----:B------:R-:W2:Y:S04]  /*0130*/  LDG.E R4, desc[UR4][R6.64] ;  /* 0x0000000406047981 */ /* 0x000ea8000c1e1900 */
[----:B------:R-:W3:Y:S01]  /*0140*/  LDG.E R5, desc[UR4][R8.64+0x4] ;  /* 0x0000040408057981 */ /* 0x000ee2000c1e1900 */
[----:B--2---:R-:W-:-:S04]  /*0150*/  ISETP.GE.AND P0, PT, R3, R4, PT ;  /* 0x000000040300720c */ /* 0x004fc80003f06270 */
[----:B---3--:R-:W-:-:S13]  /*0160*/  ISETP.GE.OR P0, PT, R2, R5, P0 ;  /* 0x000000050200720c */ /* 0x008fda0000706670 */
[----:B------:R-:W-:Y:S05]  /*0170*/  @P0 EXIT ;  /* 0x000000000000094d */ /* 0x000fea0003800000 */
[----:B------:R-:W-:Y:S02]  /*0180*/  ISETP.GE.AND P0, PT, R0, 0x1, PT ;  /* 0x000000010000780c */ /* 0x000fe40003f06270 */
[----:B------:R-:W-:-:S11]  /*0190*/  CS2R R18, SRZ ;  /* 0x0000000000127805 */ /* 0x000fd6000001ff00 */
[----:B------:R-:W-:Y:S05]  /*01a0*/  @!P0 BRA `(.L_x_17) ;  /* 0x0000000400a08947 */ /* 0x000fea0003800000 */
[----:B------:R-:W5:Y:S04]  /*01b0*/  LDG.E.64 R8, desc[UR4][R8.64+0x8] ;  /* 0x0000080408087981 */ /* 0x000f68000c1e1b00 */
[----:B------:R-:W5:Y:S01]  /*01c0*/  LDG.E.64 R6, desc[UR4][R6.64+0x8] ;  /* 0x0000080406067981 */ /* 0x000f62000c1e1b00 */
[C---:B------:R-:W-:Y:S01]  /*01d0*/  ISETP.GE.U32.AND P1, PT, R0.reuse, 0x8, PT ;  /* 0x000000080000780c */ /* 0x040fe20003f26070 */
[----:B------:R-:W-:Y:S01]  /*01e0*/  HFMA2 R24, -RZ, RZ, 0, 0 ;  /* 0x00000000ff187431 */ /* 0x000fe200000001ff */
[C---:B------:R-:W-:Y:S01]  /*01f0*/  LOP3.LUT R4, R0.reuse, 0x7, RZ, 0xc0, !PT ;  /* 0x0000000700047812 */ /* 0x040fe200078ec0ff */
[----:B------:R-:W-:Y:S01]  /*0200*/  IMAD R25, R0, R3, RZ ;  /* 0x0000000300197224 */ /* 0x000fe200078e02ff */
[----:B------:R-:W-:Y:S02]  /*0210*/  CS2R R18, SRZ ;  /* 0x0000000000127805 */ /* 0x000fe4000001ff00 */
[----:B------:R-:W-:-:S07]  /*0220*/  ISETP.NE.AND P0, PT, R4, RZ, PT ;  /* 0x000000ff0400720c */ /* 0x000fce0003f05270 */
[----:B------:R-:W-:Y:S06]  /*0230*/  @!P1 BRA `(.L_x_18) ;  /* 0x0000000000bc9947 */ /* 0x000fec0003800000 */
[----:B-----5:R-:W-:Y:S01]  /*0240*/  IMAD.WIDE.U32 R10, R25, 0x8, R6 ;  /* 0x00000008190a7825 */ /* 0x020fe200078e0006 */
[----:B------:R-:W-:Y:S02]  /*0250*/  LOP3.LUT R24, R0, 0x7ffffff8, RZ, 0xc0, !PT ;  /* 0x7ffffff800187812 */ /* 0x000fe400078ec0ff */
[----:B------:R-:W-:Y:S01]  /*0260*/  CS2R R18, SRZ ;  /* 0x0000000000127805 */ /* 0x000fe2000001ff00 */
[----:B------:R-:W-:Y:S01]  /*0270*/  IMAD.MOV.U32 R29, RZ, RZ, R2 ;  /* 0x000000ffff1d7224 */ /* 0x000fe200078e0002 */
[----:B------:R-:W-:Y:S01]  /*0280*/  IADD3 R16, P1, PT, R10, 0x20, RZ ;  /* 0x000000200a107810 */ /* 0x000fe20007f3e0ff */
[----:B------:R-:W-:-:S03]  /*0290*/  IMAD.MOV R28, RZ, RZ, -R24 ;  /* 0x000000ffff1c7224 */ /* 0x000fc600078e0a18 */
[----:B------:R-:W-:-:S09]  /*02a0*/  IADD3.X R17, PT, PT, RZ, R11, RZ, P1, !PT ;  /* 0x0000000bff117210 */ /* 0x000fd20000ffe4ff */
.L_x_19:
[----:B------:R-:W-:Y:S01]  /*02b0*/  IMAD.WIDE R26, R29, 0x8, R8 ;  /* 0x000000081d1a7825 */ /* 0x000fe200078e0208 */
[----:B------:R-:W-:-:S03]  /*02c0*/  MOV R10, R16 ;  /* 0x00000010000a7202 */ /* 0x000fc60000000f00 */
[----:B------:R-:W-:Y:S02]  /*02d0*/  IMAD.MOV.U32 R11, RZ, RZ, R17 ;  /* 0x000000ffff0b7224 */ /* 0x000fe400078e0011 */
[----:B------:R-:W2:Y:S04]  /*02e0*/  LD.E.64 R16, desc[UR4][R26.64] ;  /* 0x000000041a107980 */ /* 0x000ea8000c101b00 */
[----:B------:R-:W2:Y:S01]  /*02f0*/  LD.E.64 R14, desc[UR4][R10.64+-0x20] ;  /* 0xffffe0040a0e7980 */ /* 0x000ea2000c101b00 */
[----:B------:R-:W-:-:S03]  /*0300*/  IMAD.WIDE R22, R5, 0x8, R26 ;  /* 0x0000000805167825 */ /* 0x000fc600078e021a */
[----:B------:R-:W3:Y:S04]  /*0310*/  LD.E.64 R20, desc[UR4][R10.64+-0x18] ;  /* 0xffffe8040a147980 */ /* 0x000ee8000c101b00 */
[----:B------:R0:W3:Y:S02]  /*0320*/  LD.E.64 R12, desc[UR4][R22.64] ;  /* 0x00000004160c7980 */ /* 0x0000e4000c101b00 */
[----:B0-----:R-:W-:-:S04]  /*0330*/  IMAD.WIDE R22, R5, 0x8, R22 ;  /* 0x0000000805167825 */ /* 0x001fc800078e0216 */
[C---:B------:R-:W-:Y:S01]  /*0340*/  IMAD.WIDE R26, R5.reuse, 0x8, R22 ;  /* 0x00000008051a7825 */ /* 0x040fe200078e0216 */
[----:B--2---:R-:W-:Y:S01]  /*0350*/  DFMA R14, R16, R14, R18 ;  /* 0x0000000e100e722b */ /* 0x004fe20000000012 */
[----:B------:R-:W2:Y:S04]  /*0360*/  LD.E.64 R16, desc[UR4][R10.64+-0x10] ;  /* 0xfffff0040a107980 */ /* 0x000ea8000c101b00 */
[----:B------:R-:W2:Y:S03]  /*0370*/  LD.E.64 R18, desc[UR4][R22.64] ;  /* 0x0000000416127980 */ /* 0x000ea6000c101b00 */
[----:B---3--:R-:W-:Y:S01]  /*0380*/  DFMA R20, R12, R20, R14 ;  /* 0x000000140c14722b */ /* 0x008fe2000000000e */
[----:B------:R-:W3:Y:S04]  /*0390*/  LD.E.64 R12, desc[UR4][R10.64+-0x8] ;  /* 0xfffff8040a0c7980 */ /* 0x000ee8000c101b00 */
[----:B------:R0:W3:Y:S02]  /*03a0*/  LD.E.64 R14, desc[UR4][R26.64] ;  /* 0x000000041a0e7980 */ /* 0x0000e4000c101b00 */
[----:B0-----:R-:W-:Y:S01]  /*03b0*/  IMAD.WIDE R26, R5, 0x8, R26 ;  /* 0x00000008051a7825 */ /* 0x001fe200078e021a */
[----:B--2---:R-:W-:-:S03]  /*03c0*/  DFMA R16, R18, R16, R20 ;  /* 0x000000101210722b */ /* 0x004fc60000000014 */
[----:B------:R-:W-:Y:S01]  /*03d0*/  IMAD.WIDE R18, R5, 0x8, R26 ;  /* 0x0000000805127825 */ /* 0x000fe200078e021a */
[----:B------:R-:W2:Y:S04]  /*03e0*/  LD.E.64 R20, desc[UR4][R10.64+0x8] ;  /* 0x000008040a147980 */ /* 0x000ea8000c101b00 */
[----:B------:R-:W2:Y:S01]  /*03f0*/  LD.E.64 R22, desc[UR4][R18.64] ;  /* 0x0000000412167980 */ /* 0x000ea2000c101b00 */
[----:B---3--:R-:W-:-:S03]  /*0400*/  DFMA R12, R14, R12, R16 ;  /* 0x0000000c0e0c722b */ /* 0x008fc60000000010 */
[----:B------:R-:W3:Y:S04]  /*0410*/  LD.E.64 R14, desc[UR4][R10.64] ;  /* 0x000000040a0e7980 */ /* 0x000ee8000c101b00 */
[----:B------:R-:W3:Y:S02]  /*0420*/  LD.E.64 R16, desc[UR4][R26.64] ;  /* 0x000000041a107980 */ /* 0x000ee4000c101b00 */
[----:B---3--:R-:W-:Y:S01]  /*0430*/  DFMA R14, R16, R14, R12 ;  /* 0x0000000e100e722b */ /* 0x008fe2000000000c */
[----:B------:R-:W-:-:S05]  /*0440*/  IMAD.WIDE R12, R5, 0x8, R18 ;  /* 0x00000008050c7825 */ /* 0x000fca00078e0212 */
[----:B------:R0:W3:Y:S02]  /*0450*/  LD.E.64 R16, desc[UR4][R12.64] ;  /* 0x000000040c107980 */ /* 0x0000e4000c101b00 */
[----:B--2---:R-:W-:Y:S02]  /*0460*/  DFMA R20, R22, R20, R14 ;  /* 0x000000141614722b */ /* 0x004fe4000000000e */
[----:B------:R-:W3:Y:S04]  /*0470*/  LD.E.64 R14, desc[UR4][R10.64+0x10] ;  /* 0x000010040a0e7980 */ /* 0x000ee8000c101b00 */
[----:B------:R-:W2:Y:S01]  /*0480*/  LD.E.64 R22, desc[UR4][R10.64+0x18] ;  /* 0x000018040a167980 */ /* 0x000ea2000c101b00 */
[----:B0-----:R-:W-:-:S05]  /*0490*/  IMAD.WIDE R12, R5, 0x8, R12 ;  /* 0x00000008050c7825 */ /* 0x001fca00078e020c */
[----:B------:R-:W2:Y:S01]  /*04a0*/  LD.E.64 R18, desc[UR4][R12.64] ;  /* 0x000000040c127980 */ /* 0x000ea2000c101b00 */
[----:B------:R-:W-:-:S04]  /*04b0*/  IADD3 R28, PT, PT, R28, 0x8, RZ ;  /* 0x000000081c1c7810 */ /* 0x000fc80007ffe0ff */
[----:B------:R-:W-:Y:S02]  /*04c0*/  ISETP.NE.AND P1, PT, R28, RZ, PT ;  /* 0x000000ff1c00720c */ /* 0x000fe40003f25270 */
[----:B------:R-:W-:Y:S01]  /*04d0*/  LEA R29, R5, R29, 0x3 ;  /* 0x0000001d051d7211 */ /* 0x000fe200078e18ff */
[----:B---3--:R-:W-:Y:S01]  /*04e0*/  DFMA R14, R16, R14, R20 ;  /* 0x0000000e100e722b */ /* 0x008fe20000000014 */
[----:B------:R-:W-:-:S05]  /*04f0*/  IADD3 R16, P2, PT, R10, 0x40, RZ ;  /* 0x000000400a107810 */ /* 0x000fca0007f5e0ff */
[----:B------:R-:W-:Y:S02]  /*0500*/  IMAD.X R17, RZ, RZ, R11, P2 ;  /* 0x000000ffff117224 */ /* 0x000fe400010e060b */
[----:B--2---:R-:W-:Y:S02]  /*0510*/  DFMA R18, R18, R22, R14 ;  /* 0x000000161212722b */ /* 0x004fe4000000000e */
[----:B------:R-:W-:Y:S09]  /*0520*/  @P1 BRA `(.L_x_19) ;  /* 0xfffffffc00601947 */ /* 0x000ff2000383ffff */
.L_x_18:
[----:B------:R-:W-:Y:S05]  /*0530*/  @!P0 BRA `(.L_x_17) ;  /* 0x0000000000bc8947 */ /* 0x000fea0003800000 */
[----:B------:R-:W-:Y:S02]  /*0540*/  ISETP.GE.U32.AND P0, PT, R4, 0x4, PT ;  /* 0x000000040400780c */ /* 0x000fe40003f06070 */
[----:B------:R-:W-:-:S04]  /*0550*/  LOP3.LUT R26, R0, 0x3, RZ, 0xc0, !PT ;  /* 0x00000003001a7812 */ /* 0x000fc800078ec0ff */
[----:B------:R-:W-:-:S07]  /*0560*/  ISETP.NE.AND P1, PT, R26, RZ, PT ;  /* 0x000000ff1a00720c */ /* 0x000fce0003f25270 */
[----:B------:R-:W-:Y:S06]  /*0570*/  @!P0 BRA `(.L_x_20) ;  /* 0x0000000000508947 */ /* 0x000fec0003800000 */
[----:B------:R-:W-:Y:S02]  /*0580*/  IMAD R13, R5, R24, R2 ;  /* 0x00000018050d7224 */ /* 0x000fe400078e0202 */
[----:B------:R-:W-:Y:S02]  /*0590*/  IMAD.IADD R11, R25, 0x1, R24 ;  /* 0x00000001190b7824 */ /* 0x000fe400078e0218 */
[----:B-----5:R-:W-:-:S04]  /*05a0*/  IMAD.WIDE R12, R13, 0x8, R8 ;  /* 0x000000080d0c7825 */ /* 0x020fc800078e0208 */
[----:B------:R-:W-:Y:S01]  /*05b0*/  IMAD.WIDE R10, R11, 0x8, R6 ;  /* 0x000000080b0a7825 */ /* 0x000fe200078e0206 */
[----:B------:R-:W2:Y:S04]  /*05c0*/  LD.E.64 R20, desc[UR4][R12.64] ;  /* 0x000000040c147980 */ /* 0x000ea8000c101b00 */
[----:B------:R-:W2:Y:S01]  /*05d0*/  LD.E.64 R22, desc[UR4][R10.64] ;  /* 0x000000040a167980 */ /* 0x000ea2000c101b00 */
[----:B------:R-:W-:-:S03]  /*05e0*/  IMAD.WIDE R16, R5, 0x8, R12 ;  /* 0x0000000805107825 */ /* 0x000fc600078e020c */
[----:B------:R-:W3:Y:S04]  /*05f0*/  LD.E.64 R14, desc[UR4][R10.64+0x8] ;  /* 0x000008040a0e7980 */ /* 0x000ee8000c101b00 */
[----:B------:R0:W3:Y:S02]  /*0600*/  LD.E.64 R12, desc[UR4][R16.64] ;  /* 0x00000004100c7980 */ /* 0x0000e4000c101b00 */
[----:B0-----:R-:W-:-:S04]  /*0610*/  IMAD.WIDE R16, R5, 0x8, R16 ;  /* 0x0000000805107825 */ /* 0x001fc800078e0210 */
[----:B------:R-:W-:-:S06]  /*0620*/  IMAD.WIDE R28, R5, 0x8, R16 ;  /* 0x00000008051c7825 */ /* 0x000fcc00078e0210 */
[----:B------:R-:W4:Y:S01]  /*0630*/  LD.E.64 R28, desc[UR4][R28.64] ;  /* 0x000000041c1c7980 */ /* 0x000f22000c101b00 */
[----:B--2---:R-:W-:-:S03]  /*0640*/  DFMA R22, R20, R22, R18 ;  /* 0x000000161416722b */ /* 0x004fc60000000012 */
[----:B------:R-:W2:Y:S04]  /*0650*/  LD.E.64 R18, desc[UR4][R10.64+0x10] ;  /* 0x000010040a127980 */ /* 0x000ea8000c101b00 */
[----:B------:R-:W2:Y:S04]  /*0660*/  LD.E.64 R20, desc[UR4][R16.64] ;  /* 0x0000000410147980 */ /* 0x000ea8000c101b00 */
[----:B------:R-:W4:Y:S01]  /*0670*/  LD.E.64 R16, desc[UR4][R10.64+0x18] ;  /* 0x000018040a107980 */ /* 0x000f22000c101b00 */
[----:B---3--:R-:W-:Y:S01]  /*0680*/  DFMA R12, R12, R14, R22 ;  /* 0x0000000e0c0c722b */ /* 0x008fe20000000016 */
[----:B------:R-:W-:-:S07]  /*0690*/  IADD3 R24, PT, PT, R24, 0x4, RZ ;  /* 0x0000000418187810 */ /* 0x000fce0007ffe0ff */
[----:B--2---:R-:W-:-:S08]  /*06a0*/  DFMA R18, R20, R18, R12 ;  /* 0x000000121412722b */ /* 0x004fd0000000000c */
[----:B----4-:R-:W-:-:S11]  /*06b0*/  DFMA R18, R28, R16, R18 ;  /* 0x000000101c12722b */ /* 0x010fd60000000012 */
.L_x_20:
[----:B------:R-:W-:Y:S05]  /*06c0*/  @!P1 BRA `(.L_x_17) ;  /* 0x0000000000589947 */ /* 0x000fea0003800000 */
[----:B------:R-:W-:Y:S02]  /*06d0*/  ISETP.NE.AND P0, PT, R26, 0x1, PT ;  /* 0x000000011a00780c */ /* 0x000fe40003f05270 */
[----:B------:R-:W-:-:S04]  /*06e0*/  LOP3.LUT R0, R0, 0x1, RZ, 0xc0, !PT ;  /* 0x0000000100007812 */ /* 0x000fc800078ec0ff */
[----:B------:R-:W-:-:S07]  /*06f0*/  ISETP.NE.U32.AND P1, PT, R0, 0x1, PT ;  /* 0x000000010000780c */ /* 0x000fce0003f25070 */
[----:B------:R-:W-:Y:S02]  /*0700*/  @P0 IMAD R21, R5, R24, R2 ;  /* 0x0000001805150224 */ /* 0x000fe400078e0202 */
[----:B------:R-:W-:Y:S01]  /*0710*/  @P0 IMAD.IADD R17, R25, 0x1, R24 ;  /* 0x0000000119110824 */ /* 0x000fe200078e0218 */
[----:B------:R-:W-:Y:S01]  /*0720*/  @P0 IADD3 R24, PT, PT, R24, 0x2, RZ ;  /* 0x0000000218180810 */ /* 0x000fe20007ffe0ff */
[----:B-----5:R-:W-:-:S04]  /*0730*/  @P0 IMAD.WIDE R20, R21, 0x8, R8 ;  /* 0x0000000815140825 */ /* 0x020fc800078e0208 */
[----:B------:R-:W-:Y:S01]  /*0740*/  @P0 IMAD.WIDE R16, R17, 0x8, R6 ;  /* 0x0000000811100825 */ /* 0x000fe200078e0206 */
[----:B------:R-:W2:Y:S04]  /*0750*/  @P0 LD.E.64 R12, desc[UR4][R20.64] ;  /* 0x00000004140c0980 */ /* 0x000ea8000c101b00 */
[----:B------:R-:W2:Y:S01]  /*0760*/  @P0 LD.E.64 R10, desc[UR4][R16.64] ;  /* 0x00000004100a0980 */ /* 0x000ea2000c101b00 */
[----:B------:R-:W-:Y:S01]  /*0770*/  @P0 IMAD.WIDE R14, R5, 0x8, R20 ;  /* 0x00000008050e0825 */ /* 0x000fe200078e0214 */
[----:B------:R-:W-:-:S03]  /*0780*/  @!P1 IADD3 R25, PT, PT, R25, R24, RZ ;  /* 0x0000001819199210 */ /* 0x000fc60007ffe0ff */
[----:B------:R-:W-:Y:S02]  /*0790*/  @!P1 IMAD R23, R5, R24, R2 ;  /* 0x0000001805179224 */ /* 0x000fe400078e0202 */
[----:B------:R-:W3:Y:S01]  /*07a0*/  @P0 LD.E.64 R4, desc[UR4][R16.64+0x8] ;  /* 0x0000080410040980 */ /* 0x000ee2000c101b00 */
[----:B------:R-:W-:-:S03]  /*07b0*/  @!P1 IMAD.WIDE R6, R25, 0x8, R6 ;  /* 0x0000000819069825 */ /* 0x000fc600078e0206 */
[----:B------:R-:W3:Y:S01]  /*07c0*/  @P0 LD.E.64 R14, desc[UR4][R14.64] ;  /* 0x000000040e0e0980 */ /* 0x000ee2000c101b00 */
[----:B------:R-:W-:-:S03]  /*07d0*/  @!P1 IMAD.WIDE R8, R23, 0x8, R8 ;  /* 0x0000000817089825 */ /* 0x000fc600078e0208 */
[----:B------:R-:W4:Y:S04]  /*07e0*/  @!P1 LD.E.64 R6, desc[UR4][R6.64] ;  /* 0x0000000406069980 */ /* 0x000f28000c101b00 */
[----:B------:R-:W4:Y:S01]  /*07f0*/  @!P1 LD.E.64 R8, desc[UR4][R8.64] ;  /* 0x0000000408089980 */ /* 0x000f22000c101b00 */
[----:B--2---:R-:W-:-:S08]  /*0800*/  @P0 DFMA R10, R12, R10, R18 ;  /* 0x0000000a0c0a022b */ /* 0x004fd00000000012 */
[----:B---3--:R-:W-:-:S08]  /*0810*/  @P0 DFMA R18, R14, R4, R10 ;  /* 0x000000040e12022b */ /* 0x008fd0000000000a */
[----:B----4-:R-:W-:-:S11]  /*0820*/  @!P1 DFMA R18, R8, R6, R18 ;  /* 0x000000060812922b */ /* 0x010fd60000000012 */
.L_x_17:
[----:B-----5:R-:W0:Y:S02]  /*0830*/  LDC.64 R6, c[0x0][0x390] ;  /* 0x0000e400ff067b82 */ /* 0x020e240000000a00 */
[----:B0-----:R-:W2:Y:S04]  /*0840*/  LDG.E R0, desc[UR4][R6.64+0x4] ;  /* 0x0000040406007981 */ /* 0x001ea8000c1e1900 */
[----:B------:R-:W3:Y:S01]  /*0850*/  LDG.E.64 R4, desc[UR4][R6.64+0x8] ;  /* 0x0000080406047981 */ /* 0x000ee2000c1e1b00 */
[----:B--2---:R-:W-:-:S04]  /*0860*/  IMAD R3, R0, R3, R2 ;  /* 0x0000000300037224 */ /* 0x004fc800078e0202 */
[----:B---3--:R-:W-:-:S05]  /*0870*/  IMAD.WIDE R4, R3, 0x8, R4 ;  /* 0x0000000803047825 */ /* 0x008fca00078e0204 */
[----:B------:R-:W-:Y:S01]  /*0880*/  ST.E.64 desc[UR4][R4.64], R18 ;  /* 0x0000001204007985 */ /* 0x000fe2000c101b04 */
[----:B------:R-:W-:Y:S05]  /*0890*/  EXIT ;  /* 0x000000000000794d */ /* 0x000fea0003800000 */
.L_x_21:
        /* <DEDUP_REMOVED lines=14> */
.L_x_75:


//--------------------- .text._Z10d_printMatP6Matrix --------------------------
	.section	.text._Z10d_printMatP6Matrix,"ax",@progbits
	.align	128
        .global         _Z10d_printMatP6Matrix
        .type           _Z10d_printMatP6Matrix,@function
        .size           _Z10d_printMatP6Matrix,(.L_x_76 - _Z10d_printMatP6Matrix)
        .other          _Z10d_printMatP6Matrix,@"STO_CUDA_ENTRY STV_DEFAULT"
_Z10d_printMatP6Matrix:
.text._Z10d_printMatP6Matrix:
[----:B------:R-:W0:Y:S08]  /*0000*/  LDC R1, c[0x0][0x37c] ;  /* 0x0000df00ff017b82 */ /* 0x000e300000000800 */
[----:B------:R-:W1:Y:S01]  /*0010*/  LDC.64 R22, c[0x0][0x380] ;  /* 0x0000e000ff167b82 */ /* 0x000e620000000a00 */
[----:B------:R-:W1:Y:S01]  /*0020*/  LDCU.64 UR36, c[0x0][0x358] ;  /* 0x00006b00ff2477ac */ /* 0x000e620008000a00 */
[----:B0-----:R-:W-:Y:S01]  /*0030*/  VIADD R1, R1, 0xfffffff8 ;  /* 0xfffffff801017836 */ /* 0x001fe20000000000 */
[----:B------:R-:W0:Y:S01]  /*0040*/  LDCU UR4, c[0x0][0x2f8] ;  /* 0x00005f00ff0477ac */ /* 0x000e220008000800 */
[----:B------:R-:W-:Y:S01]  /*0050*/  MOV R0, 0x0 ;  /* 0x0000000000007802 */ /* 0x000fe20000000f00 */
[----:B------:R-:W2:Y:S01]  /*0060*/  LDCU UR5, c[0x0][0x2fc] ;  /* 0x00005f80ff0577ac */ /* 0x000ea20008000800 */
[----:B------:R-:W3:Y:S01]  /*0070*/  LDCU.64 UR6, c[0x4][0x10] ;  /* 0x01000200ff0677ac */ /* 0x000ee20008000a00 */
[----:B-1----:R-:W4:Y:S01]  /*0080*/  LDG.E.64 R22, desc[UR36][R22.64] ;  /* 0x0000002416167981 */ /* 0x002f22000c1e1b00 */
[----:B------:R1:W1:Y:S01]  /*0090*/  LDC.64 R2, c[0x4][R0] ;  /* 0x0100000000027b82 */ /* 0x0002620000000a00 */
[----:B0-----:R-:W-:-:S05]  /*00a0*/  IADD3 R19, P0, PT, R1, UR4, RZ ;  /* 0x0000000401137c10 */ /* 0x001fca000ff1e0ff */
[----:B--2---:R-:W-:Y:S02]  /*00b0*/  IMAD.X R18, RZ, RZ, UR5, P0 ;  /* 0x00000005ff127e24 */ /* 0x004fe400080e06ff */
[----:B---3--:R-:W-:Y:S02]  /*00c0*/  IMAD.U32 R4, RZ, RZ, UR6 ;  /* 0x00000006ff047e24 */ /* 0x008fe4000f8e00ff */
[----:B------:R-:W-:Y:S02]  /*00d0*/  IMAD.U32 R5, RZ, RZ, UR7 ;  /* 0x00000007ff057e24 */ /* 0x000fe4000f8e00ff */
[----:B------:R-:W-:Y:S02]  /*00e0*/  IMAD.MOV.U32 R6, RZ, RZ, R19 ;  /* 0x000000ffff067224 */ /* 0x000fe400078e0013 */
[----:B------:R-:W-:Y:S02]  /*00f0*/  IMAD.MOV.U32 R7, RZ, RZ, R18 ;  /* 0x000000ffff077224 */ /* 0x000fe400078e0012 */
[----:B----4-:R-:W-:-:S02]  /*0100*/  IMAD.MOV.U32 R8, RZ, RZ, R23 ;  /* 0x000000ffff087224 */ /* 0x010fc400078e0017 */
[----:B------:R-:W-:-:S05]  /*0110*/  IMAD.MOV.U32 R9, RZ, RZ, R22 ;  /* 0x000000ffff097224 */ /* 0x000fca00078e0016 */
[----:B-1----:R0:W-:Y:S02]  /*0120*/  STL.64 [R1], R8 ;  /* 0x0000000801007387 */ /* 0x0021e40000100a00 */
[----:B------:R-:W-:-:S07]  /*0130*/  LEPC R20, `(.L_x_22) ;  /* 0x000000001014794e */ /* 0x000fce0000000000 */
[----:B0-----:R-:W-:Y:S05]  /*0140*/  CALL.ABS.NOINC R2 ;  /* 0x0000000002007343 */ /* 0x001fea0003c00000 */
.L_x_22:
[----:B------:R-:W-:-:S13]  /*0150*/  ISETP.GE.AND P0, PT, R22, 0x1, PT ;  /* 0x000000011600780c */ /* 0x000fda0003f06270 */
[----:B------:R-:W-:Y:S05]  /*0160*/  @!P0 BRA `(.L_x_23) ;  /* 0x0000002800708947 */ /* 0x000fea0003800000 */
[----:B------:R-:W-:Y:S01]  /*0170*/  ISETP.GE.AND P0, PT, R23, 0x1, PT ;  /* 0x000000011700780c */ /* 0x000fe20003f06270 */
[----:B------:R-:W-:-:S12]  /*0180*/  BSSY.RECONVERGENT B8, `(.L_x_23) ;  /* 0x000029a000087945 */ /* 0x000fd80003800200 */
[----:B------:R-:W-:Y:S05]  /*0190*/  @!P0 BRA `(.L_x_24) ;  /* 0x00000024007c8947 */ /* 0x000fea0003800000 */
[----:B------:R-:W-:Y:S01]  /*01a0*/  BSSY.RECONVERGENT B7, `(.L_x_25) ;  /* 0x000025d000077945 */ /* 0x000fe20003800200 */
[----:B------:R-:W-:-:S07]  /*01b0*/  IMAD.MOV.U32 R26, RZ, RZ, RZ ;  /* 0x000000ffff1a7224 */ /* 0x000fce00078e00ff */
.L_x_62:
[----:B------:R-:W-:Y:S01]  /*01c0*/  ISETP.GE.U32.AND P0, PT, R23, 0x10, PT ;  /* 0x000000101700780c */ /* 0x000fe20003f06070 */
[----:B------:R-:W-:-:S12]  /*01d0*/  IMAD.MOV.U32 R17, RZ, RZ, RZ ;  /* 0x000000ffff117224 */ /* 0x000fd800078e00ff */
[----:B------:R-:W-:Y:S05]  /*01e0*/  @!P0 BRA `(.L_x_26) ;  /* 0x0000001000b08947 */ /* 0x000fea0003800000 */
[----:B------:R-:W-:Y:S01]  /*01f0*/  LOP3.LUT R16, R23, 0x7ffffff0, RZ, 0xc0, !PT ;  /* 0x7ffffff017107812 */ /* 0x000fe200078ec0ff */
[----:B------:R-:W-:Y:S01]  /*0200*/  BSSY.RECONVERGENT B6, `(.L_x_26) ;  /* 0x000012a000067945 */ /* 0x000fe20003800200 */
[----:B------:R-:W-:-:S03]  /*0210*/  CS2R R24, SRZ ;  /* 0x0000000000187805 */ /* 0x000fc6000001ff00 */
[----:B------:R-:W-:-:S07]  /*0220*/  IMAD.MOV R16, RZ, RZ, -R16 ;  /* 0x000000ffff107224 */ /* 0x000fce00078e0a10 */
.L_x_43:
[----:B------:R-:W0:Y:S01]  /*0230*/  LDC.64 R6, c[0x0][0x380] ;  /* 0x0000e000ff067b82 */ /* 0x000e220000000a00 */
[----:B------:R-:W-:Y:S01]  /*0240*/  MOV R2, 0x0 ;  /* 0x0000000000027802 */ /* 0x000fe20000000f00 */
[----:B------:R-:W1:Y:S01]  /*0250*/  LDCU.64 UR4, c[0x4][0x18] ;  /* 0x01000300ff0477ac */ /* 0x000e620008000a00 */
[----:B0-----:R-:W2:Y:S04]  /*0260*/  LDG.E R0, desc[UR36][R6.64+0x4] ;  /* 0x0000042406007981 */ /* 0x001ea8000c1e1900 */
[----:B------:R-:W3:Y:S01]  /*0270*/  LDG.E.64 R8, desc[UR36][R6.64+0x8] ;  /* 0x0000082406087981 */ /* 0x000ee2000c1e1b00 */
[----:B--2---:R-:W-:-:S04]  /*0280*/  IMAD R3, R0, R26, R25 ;  /* 0x0000001a00037224 */ /* 0x004fc800078e0219 */
[----:B---3--:R-:W-:-:S06]  /*0290*/  IMAD.WIDE R8, R3, 0x8, R8 ;  /* 0x0000000803087825 */ /* 0x008fcc00078e0208 */
[----:B------:R-:W2:Y:S01]  /*02a0*/  LD.E.64 R8, desc[UR36][R8.64] ;  /* 0x0000002408087980 */ /* 0x000ea2000c101b00 */
[----:B------:R-:W0:Y:S01]  /*02b0*/  LDC.64 R2, c[0x4][R2] ;  /* 0x0100000002027b82 */ /* 0x000e220000000a00 */
[----:B------:R-:W-:Y:S01]  /*02c0*/  VIADD R16, R16, 0x10 ;  /* 0x0000001010107836 */ /* 0x000fe20000000000 */
[----:B------:R-:W-:Y:S01]  /*02d0*/  LOP3.LUT R17, R23, 0x7ffffff0, RZ, 0xc0, !PT ;  /* 0x7ffffff017117812 */ /* 0x000fe200078ec0ff */
[----:B-1----:R-:W-:Y:S02]  /*02e0*/  IMAD.U32 R4, RZ, RZ, UR4 ;  /* 0x00000004ff047e24 */ /* 0x002fe4000f8e00ff */
[----:B------:R-:W-:Y:S01]  /*02f0*/  IMAD.U32 R5, RZ, RZ, UR5 ;  /* 0x00000005ff057e24 */ /* 0x000fe2000f8e00ff */
[----:B------:R-:W-:Y:S01]  /*0300*/  ISETP.NE.AND P0, PT, R16, RZ, PT ;  /* 0x000000ff1000720c */ /* 0x000fe20003f05270 */
[----:B------:R-:W-:Y:S02]  /*0310*/  IMAD.MOV.U32 R6, RZ, RZ, R19 ;  /* 0x000000ffff067224 */ /* 0x000fe400078e0013 */
[----:B------:R-:W-:Y:S01]  /*0320*/  IMAD.MOV.U32 R7, RZ, RZ, R18 ;  /* 0x000000ffff077224 */ /* 0x000fe200078e0012 */
[----:B------:R-:W-:Y:S01]  /*0330*/  P2R R27, PR, RZ, 0x1 ;  /* 0x00000001ff1b7803 */ /* 0x000fe20000000000 */
[----:B0-2---:R1:W-:Y:S08]  /*0340*/  STL.64 [R1], R8 ;  /* 0x0000000801007387 */ /* 0x0053f00000100a00 */
[----:B------:R-:W-:-:S07]  /*0350*/  LEPC R20, `(.L_x_27) ;  /* 0x000000001014794e */ /* 0x000fce0000000000 */
[----:B-1----:R-:W-:Y:S05]  /*0360*/  CALL.ABS.NOINC R2 ;  /* 0x0000000002007343 */ /* 0x002fea0003c00000 */
.L_x_27:
[----:B------:R-:W0:Y:S01]  /*0370*/  LDC.64 R4, c[0x0][0x380] ;  /* 0x0000e000ff047b82 */ /* 0x000e220000000a00 */
[----:B------:R-:W1:Y:S01]  /*0380*/  LDCU.64 UR4, c[0x4][0x18] ;  /* 0x01000300ff0477ac */ /* 0x000e620008000a00 */
[----:B0-----:R-:W2:Y:S04]  /*0390*/  LDG.E R7, desc[UR36][R4.64+0x4] ;  /* 0x0000042404077981 */ /* 0x001ea8000c1e1900 */
[----:B------:R-:W3:Y:S01]  /*03a0*/  LDG.E.64 R2, desc[UR36][R4.64+0x8] ;  /* 0x0000082404027981 */ /* 0x000ee2000c1e1b00 */
[----:B--2---:R-:W-:-:S05]  /*03b0*/  IMAD R7, R7, R26, RZ ;  /* 0x0000001a07077224 */ /* 0x004fca00078e02ff */
[----:B------:R-:W-:-:S04]  /*03c0*/  IADD3 R9, P0, PT, R7, R25, RZ ;  /* 0x0000001907097210 */ /* 0x000fc80007f1e0ff */
[----:B------:R-:W-:Y:S02]  /*03d0*/  LEA.HI.X.SX32 R7, R7, R24, 0x1, P0 ;  /* 0x0000001807077211 */ /* 0x000fe400000f0eff */
[----:B---3--:R-:W-:-:S04]  /*03e0*/  LEA R10, P0, R9, R2, 0x3 ;  /* 0x00000002090a7211 */ /* 0x008fc800078018ff */
[----:B------:R-:W-:-:S06]  /*03f0*/  LEA.HI.X R11, R9, R3, R7, 0x3, P0 ;  /* 0x00000003090b7211 */ /* 0x000fcc00000f1c07 */
[----:B------:R-:W2:Y:S01]  /*0400*/  LD.E.64 R10, desc[UR36][R10.64+0x8] ;  /* 0x000008240a0a7980 */ /* 0x000ea2000c101b00 */
[----:B------:R-:W-:Y:S01]  /*0410*/  MOV R2, 0x0 ;  /* 0x0000000000027802 */ /* 0x000fe20000000f00 */
[----:B-1----:R-:W-:Y:S02]  /*0420*/  IMAD.U32 R4, RZ, RZ, UR4 ;  /* 0x00000004ff047e24 */ /* 0x002fe4000f8e00ff */
[----:B------:R-:W-:Y:S01]  /*0430*/  IMAD.U32 R5, RZ, RZ, UR5 ;  /* 0x00000005ff057e24 */ /* 0x000fe2000f8e00ff */
[----:B------:R0:W1:Y:S01]  /*0440*/  LDC.64 R8, c[0x4][R2] ;  /* 0x0100000002087b82 */ /* 0x0000620000000a00 */
[----:B------:R-:W-:Y:S02]  /*0450*/  IMAD.MOV.U32 R6, RZ, RZ, R19 ;  /* 0x000000ffff067224 */ /* 0x000fe400078e0013 */
[----:B------:R-:W-:Y:S01]  /*0460*/  IMAD.MOV.U32 R7, RZ, RZ, R18 ;  /* 0x000000ffff077224 */ /* 0x000fe200078e0012 */
[----:B-12---:R0:W-:Y:S06]  /*0470*/  STL.64 [R1], R10 ;  /* 0x0000000a01007387 */ /* 0x0061ec0000100a00 */
[----:B------:R-:W-:-:S07]  /*0480*/  LEPC R20, `(.L_x_28) ;  /* 0x000000001014794e */ /* 0x000fce0000000000 */
[----:B0-----:R-:W-:Y:S05]  /*0490*/  CALL.ABS.NOINC R8 ;  /* 0x0000000008007343 */ /* 0x001fea0003c00000 */
.L_x_28:
        /* <DEDUP_REMOVED lines=10> */
[----:B------:R0:W3:Y:S01]  /*0540*/  LDC.64 R8, c[0x4][R2] ;  /* 0x0100000002087b82 */ /* 0x0000e20000000a00 */
[----:B-1----:R-:W-:Y:S02]  /*0550*/  IMAD.U32 R4, RZ, RZ, UR4 ;  /* 0x00000004ff047e24 */ /* 0x002fe4000f8e00ff */
[----:B------:R-:W-:Y:S02]  /*0560*/  IMAD.U32 R5, RZ, RZ, UR5 ;  /* 0x00000005ff057e24 */ /* 0x000fe4000f8e00ff */
[----:B------:R-:W-:Y:S02]  /*0570*/  IMAD.MOV.U32 R6, RZ, RZ, R19 ;  /* 0x000000ffff067224 */ /* 0x000fe400078e0013 */
[----:B------:R-:W-:Y:S01]  /*0580*/  IMAD.MOV.U32 R7, RZ, RZ, R18 ;  /* 0x000000ffff077224 */ /* 0x000fe200078e0012 */
[----:B--23--:R0:W-:Y:S06]  /*0590*/  STL.64 [R1], R10 ;  /* 0x0000000a01007387 */ /* 0x00c1ec0000100a00 */
[----:B------:R-:W-:-:S07]  /*05a0*/  LEPC R20, `(.L_x_29) ;  /* 0x000000001014794e */ /* 0x000fce0000000000 */
[----:B0-----:R-:W-:Y:S05]  /*05b0*/  CALL.ABS.NOINC R8 ;  /* 0x0000000008007343 */ /* 0x001fea0003c00000 */
.L_x_29:
        /* <DEDUP_REMOVED lines=18> */
.L_x_30:
        /* <DEDUP_REMOVED lines=18> */
.L_x_31:
        /* <DEDUP_REMOVED lines=18> */
.L_x_32:
        /* <DEDUP_REMOVED lines=18> */
.L_x_33:
        /* <DEDUP_REMOVED lines=18> */
.L_x_34:
        /* <DEDUP_REMOVED lines=18> */
.L_x_35:
        /* <DEDUP_REMOVED lines=18> */
.L_x_36:
        /* <DEDUP_REMOVED lines=18> */
.L_x_37:
        /* <DEDUP_REMOVED lines=18> */
.L_x_38:
        /* <DEDUP_REMOVED lines=18> */
.L_x_39:
        /* <DEDUP_REMOVED lines=18> */
.L_x_40:
        /* <DEDUP_REMOVED lines=18> */
.L_x_41:
        /* <DEDUP_REMOVED lines=10> */
[----:B------:R-:W0:Y:S01]  /*13e0*/  LDC.64 R2, c[0x4][R2] ;  /* 0x0100000002027b82 */ /* 0x000e220000000a00 */
[----:B-1----:R-:W-:Y:S02]  /*13f0*/  IMAD.U32 R4, RZ, RZ, UR4 ;  /* 0x00000004ff047e24 */ /* 0x002fe4000f8e00ff */
[----:B------:R-:W-:Y:S02]  /*1400*/  IMAD.U32 R5, RZ, RZ, UR5 ;  /* 0x00000005ff057e24 */ /* 0x000fe4000f8e00ff */
[----:B------:R-:W-:Y:S02]  /*1410*/  IMAD.MOV.U32 R6, RZ, RZ, R19 ;  /* 0x000000ffff067224 */ /* 0x000fe400078e0013 */
[----:B------:R-:W-:Y:S01]  /*1420*/  IMAD.MOV.U32 R7, RZ, RZ, R18 ;  /* 0x000000ffff077224 */ /* 0x000fe200078e0012 */
[----:B0-2---:R1:W-:Y:S06]  /*1430*/  STL.64 [R1], R8 ;  /* 0x0000000801007387 */ /* 0x0053ec0000100a00 */
[----:B------:R-:W-:-:S07]  /*1440*/  LEPC R20, `(.L_x_42) ;  /* 0x000000001014794e */ /* 0x000fce0000000000 */
[----:B-1----:R-:W-:Y:S05]  /*1450*/  CALL.ABS.NOINC R2 ;  /* 0x0000000002007343 */ /* 0x002fea0003c00000 */
.L_x_42:
[----:B------:R-:W-:Y:S02]  /*1460*/  ISETP.NE.AND P6, PT, R27, RZ, PT ;  /* 0x000000ff1b00720c */ /* 0x000fe40003fc5270 */
[----:B------:R-:W-:-:S05]  /*1470*/  IADD3 R25, P0, PT, R25, 0x10, RZ ;  /* 0x0000001019197810 */ /* 0x000fca0007f1e0ff */
[----:B------:R-:W-:-:S06]  /*1480*/  IMAD.X R24, RZ, RZ, R24, P0 ;  /* 0x000000ffff187224 */ /* 0x000fcc00000e0618 */
[----:B------:R-:W-:Y:S05]  /*1490*/  @P6 BRA `(.L_x_43) ;  /* 0xffffffec00646947 */ /* 0x000fea000383ffff */
[----:B------:R-:W-:Y:S05]  /*14a0*/  BSYNC.RECONVERGENT B6 ;  /* 0x0000000000067941 */ /* 0x000fea0003800200 */
.L_x_26:
[----:B------:R-:W-:-:S04]  /*14b0*/  LOP3.LUT R0, R23, 0xf, RZ, 0xc0, !PT ;  /* 0x0000000f17007812 */ /* 0x000fc800078ec0ff */
[----:B------:R-:W-:-:S13]  /*14c0*/  ISETP.NE.AND P0, PT, R0, RZ, PT ;  /* 0x000000ff0000720c */ /* 0x000fda0003f05270 */
[----:B------:R-:W-:Y:S05]  /*14d0*/  @!P0 BRA `(.L_x_44) ;  /* 0x0000001000788947 */ /* 0x000fea0003800000 */
[----:B------:R-:W-:-:S05]  /*14e0*/  VIADD R0, R0, 0xffffffff ;  /* 0xffffffff00007836 */ /* 0x000fca0000000000 */
[----:B------:R-:W-:-:S13]  /*14f0*/  ISETP.GE.U32.AND P0, PT, R0, 0x7, PT ;  /* 0x000000070000780c */ /* 0x000fda0003f06070 */
[----:B------:R-:W-:Y:S05]  /*1500*/  @!P0 BRA `(.L_x_45) ;  /* 0x00000008003c8947 */ /* 0x000fea0003800000 */
        /* <DEDUP_REMOVED lines=16> */
.L_x_46:
[----:B------:R-:W0:Y:S01]  /*1610*/  LDC.64 R6, c[0x0][0x380] ;  /* 0x0000e000ff067b82 */ /* 0x000e220000000a00 */
[----:B------:R-:W1:Y:S01]  /*1620*/  LDCU.64 UR4, c[0x4][0x18] ;  /* 0x01000300ff0477ac */ /* 0x000e620008000a00 */
[----:B0-----:R-:W2:Y:S04]  /*1630*/  LDG.E R3, desc[UR36][R6.64+0x4] ;  /* 0x0000042406037981 */ /* 0x001ea8000c1e1900 */
[----:B------:R-:W3:Y:S01]  /*1640*/  LDG.E.64 R4, desc[UR36][R6.64+0x8] ;  /* 0x0000082406047981 */ /* 0x000ee2000c1e1b00 */
[----:B--2---:R-:W-:-:S05]  /*1650*/  IMAD R0, R3, R26, RZ ;  /* 0x0000001a03007224 */ /* 0x004fca00078e02ff */
[----:B------:R-:W-:-:S04]  /*1660*/  IADD3 R3, P0, PT, R17, R0, RZ ;  /* 0x0000000011037210 */ /* 0x000fc80007f1e0ff */
[----:B------:R-:W-:Y:S02]  /*1670*/  LEA.HI.X.SX32 R0, R0, RZ, 0x1, P0 ;  /* 0x000000ff00007211 */ /* 0x000fe400000f0eff */
        /* <DEDUP_REMOVED lines=11> */
.L_x_47:
        /* <DEDUP_REMOVED lines=18> */
.L_x_48:
        /* <DEDUP_REMOVED lines=18> */
.L_x_49:
        /* <DEDUP_REMOVED lines=18> */
.L_x_50:
        /* <DEDUP_REMOVED lines=18> */
.L_x_51:
        /* <DEDUP_REMOVED lines=18> */
.L_x_52:
        /* <DEDUP_REMOVED lines=18> */
.L_x_53:
[----:B------:R-:W-:-:S07]  /*1df0*/  VIADD R17, R17, 0x8 ;  /* 0x0000000811117836 */ /* 0x000fce0000000000 */
.L_x_45:
        /* <DEDUP_REMOVED lines=22> */
.L_x_55:
        /* <DEDUP_REMOVED lines=18> */
.L_x_56:
        /* <DEDUP_REMOVED lines=18> */
.L_x_57:
        /* <DEDUP_REMOVED lines=18> */
.L_x_58:
[----:B------:R-:W-:-:S07]  /*22c0*/  VIADD R17, R17, 0x4 ;  /* 0x0000000411117836 */ /* 0x000fce0000000000 */
.L_x_54:
[----:B------:R-:W-:-:S04]  /*22d0*/  LOP3.LUT R24, R23, 0x3, RZ, 0xc0, !PT ;  /* 0x0000000317187812 */ /* 0x000fc800078ec0ff */
[----:B------:R-:W-:-:S13]  /*22e0*/  ISETP.NE.AND P0, PT, R24, RZ, PT ;  /* 0x000000ff1800720c */ /* 0x000fda0003f05270 */
        /* <DEDUP_REMOVED lines=10> */
[----:B------:R-:W-:Y:S01]  /*2390*/  ISETP.NE.AND P0, PT, R24, 0x1, PT ;  /* 0x000000011800780c */ /* 0x000fe20003f05270 */
[----:B-1----:R-:W-:Y:S02]  /*23a0*/  IMAD.U32 R4, RZ, RZ, UR4 ;  /* 0x00000004ff047e24 */ /* 0x002fe4000f8e00ff */
[----:B------:R-:W-:Y:S01]  /*23b0*/  IMAD.U32 R5, RZ, RZ, UR5 ;  /* 0x00000005ff057e24 */ /* 0x000fe2000f8e00ff */
[----:B------:R-:W-:Y:S01]  /*23c0*/  P2R R0, PR, RZ, 0x1 ;  /* 0x00000001ff007803 */ /* 0x000fe20000000000 */
[----:B------:R-:W-:Y:S02]  /*23d0*/  IMAD.MOV.U32 R6, RZ, RZ, R19 ;  /* 0x000000ffff067224 */ /* 0x000fe400078e0013 */
[----:B------:R-:W-:Y:S01]  /*23e0*/  IMAD.MOV.U32 R7, RZ, RZ, R18 ;  /* 0x000000ffff077224 */ /* 0x000fe200078e0012 */
[----:B--23--:R0:W-:Y:S06]  /*23f0*/  STL.64 [R1], R8 ;  /* 0x0000000801007387 */ /* 0x00c1ec0000100a00 */
[----:B------:R-:W-:-:S07]  /*2400*/  LEPC R20, `(.L_x_59) ;  /* 0x000000001014794e */ /* 0x000fce0000000000 */
[----:B0-----:R-:W-:Y:S05]  /*2410*/  CALL.ABS.NOINC R2 ;  /* 0x0000000002007343 */ /* 0x001fea0003c00000 */
.L_x_59:
[----:B------:R-:W-:-:S13]  /*2420*/  ISETP.NE.AND P6, PT, R24, 0x1, PT ;  /* 0x000000011800780c */ /* 0x000fda0003fc5270 */
[----:B------:R-:W-:Y:S05]  /*2430*/  @!P6 BRA `(.L_x_44) ;  /* 0x0000000000a0e947 */ /* 0x000fea0003800000 */
        /* <DEDUP_REMOVED lines=20> */
.L_x_60:
        /* <DEDUP_REMOVED lines=20> */
.L_x_44:
[----:B------:R-:W-:Y:S01]  /*26c0*/  MOV R0, 0x0 ;  /* 0x0000000000007802 */ /* 0x000fe20000000f00 */
[----:B------:R-:W0:Y:S01]  /*26d0*/  LDCU.64 UR4, c[0x4][0x20] ;  /* 0x01000400ff0477ac */ /* 0x000e220008000a00 */
[----:B------:R-:W-:Y:S02]  /*26e0*/  CS2R R6, SRZ ;  /* 0x0000000000067805 */ /* 0x000fe4000001ff00 */
[----:B------:R1:W2:Y:S01]  /*26f0*/  LDC.64 R2, c[0x4][R0] ;  /* 0x0100000000027b82 */ /* 0x0002a20000000a00 */
[----:B0-----:R-:W-:Y:S02]  /*2700*/  IMAD.U32 R4, RZ, RZ, UR4 ;  /* 0x00000004ff047e24 */ /* 0x001fe4000f8e00ff */
[----:B-1----:R-:W-:-:S07]  /*2710*/  IMAD.U32 R5, RZ, RZ, UR5 ;  /* 0x00000005ff057e24 */ /* 0x002fce000f8e00ff */
[----:B------:R-:W-:-:S07]  /*2720*/  LEPC R20, `(.L_x_61) ;  /* 0x000000001014794e */ /* 0x000fce0000000000 */
[----:B--2---:R-:W-:Y:S05]  /*2730*/  CALL.ABS.NOINC R2 ;  /* 0x0000000002007343 */ /* 0x004fea0003c00000 */
.L_x_61:
[----:B------:R-:W-:-:S05]  /*2740*/  VIADD R26, R26, 0x1 ;  /* 0x000000011a1a7836 */ /* 0x000fca0000000000 */
[----:B------:R-:W-:-:S13]  /*2750*/  ISETP.NE.AND P0, PT, R26, R22, PT ;  /* 0x000000161a00720c */ /* 0x000fda0003f05270 */
[----:B------:R-:W-:Y:S05]  /*2760*/  @P0 BRA `(.L_x_62) ;  /* 0xffffffd800940947 */ /* 0x000fea000383ffff */
[----:B------:R-:W-:Y:S05]  /*2770*/  BSYNC.RECONVERGENT B7 ;  /* 0x0000000000077941 */ /* 0x000fea0003800200 */
.L_x_25:
[----:B------:R-:W-:Y:S05]  /*2780*/  BRA `(.L_x_63) ;  /* 0x0000000000e47947 */ /* 0x000fea0003800000 */
.L_x_24:
[C---:B------:R-:W-:Y:S02]  /*2790*/  ISETP.GE.U32.AND P0, PT, R22.reuse, 0x4, PT ;  /* 0x000000041600780c */ /* 0x040fe40003f06070 */
[----:B------:R-:W-:-:S11]  /*27a0*/  LOP3.LUT R16, R22, 0x3, RZ, 0xc0, !PT ;  /* 0x0000000316107812 */ /* 0x000fd600078ec0ff */
[----:B------:R-:W-:Y:S05]  /*27b0*/  @!P0 BRA `(.L_x_64) ;  /* 0x0000000000988947 */ /* 0x000fea0003800000 */
[----:B------:R-:W-:Y:S01]  /*27c0*/  BSSY.RECONVERGENT B6, `(.L_x_64) ;  /* 0x0000025000067945 */ /* 0x000fe20003800200 */
[----:B------:R-:W-:Y:S01]  /*27d0*/  LOP3.LUT R22, R22, 0x7ffffffc, RZ, 0xc0, !PT ;  /* 0x7ffffffc16167812 */ /* 0x000fe200078ec0ff */
[----:B------:R-:W-:-:S07]  /*27e0*/  IMAD.MOV.U32 R17, RZ, RZ, RZ ;  /* 0x000000ffff117224 */ /* 0x000fce00078e00ff */
.L_x_69:
[----:B------:R-:W-:Y:S01]  /*27f0*/  MOV R2, 0x0 ;  /* 0x0000000000027802 */ /* 0x000fe20000000f00 */
[----:B------:R-:W0:Y:S01]  /*2800*/  LDCU.64 UR4, c[0x4][0x20] ;  /* 0x01000400ff0477ac */ /* 0x000e220008000a00 */
[----:B------:R-:W-:Y:S01]  /*2810*/  VIADD R17, R17, 0x4 ;  /* 0x0000000411117836 */ /* 0x000fe20000000000 */
[----:B------:R-:W-:Y:S01]  /*2820*/  CS2R R6, SRZ ;  /* 0x0000000000067805 */ /* 0x000fe2000001ff00 */
[----:B------:R1:W2:Y:S03]  /*2830*/  LDC.64 R8, c[0x4][R2] ;  /* 0x0100000002087b82 */ /* 0x0002a60000000a00 */
[----:B------:R-:W-:-:S04]  /*2840*/  ISETP.NE.AND P0, PT, R17, R22, PT ;  /* 0x000000161100720c */ /* 0x000fc80003f05270 */
[----:B------:R-:W-:Y:S01]  /*2850*/  P2R R18, PR, RZ, 0x1 ;  /* 0x00000001ff127803 */ /* 0x000fe20000000000 */
[----:B0-----:R-:W-:Y:S02]  /*2860*/  IMAD.U32 R4, RZ, RZ, UR4 ;  /* 0x00000004ff047e24 */ /* 0x001fe4000f8e00ff */
[----:B-1----:R-:W-:-:S07]  /*2870*/  IMAD.U32 R5, RZ, RZ, UR5 ;  /* 0x00000005ff057e24 */ /* 0x002fce000f8e00ff */
[----:B------:R-:W-:-:S07]  /*2880*/  LEPC R20, `(.L_x_65) ;  /* 0x000000001014794e */ /* 0x000fce0000000000 */
[----:B--2---:R-:W-:Y:S05]  /*2890*/  CALL.ABS.NOINC R8 ;  /* 0x0000000008007343 */ /* 0x004fea0003c00000 */
.L_x_65:
[----:B------:R0:W1:Y:S01]  /*28a0*/  LDC.64 R8, c[0x4][R2] ;  /* 0x0100000002087b82 */ /* 0x0000620000000a00 */
[----:B------:R-:W2:Y:S01]  /*28b0*/  LDCU.64 UR4, c[0x4][0x20] ;  /* 0x01000400ff0477ac */ /* 0x000ea20008000a00 */
[----:B------:R-:W-:Y:S01]  /*28c0*/  CS2R R6, SRZ ;  /* 0x0000000000067805 */ /* 0x000fe2000001ff00 */
[----:B--2---:R-:W-:Y:S02]  /*28d0*/  IMAD.U32 R4, RZ, RZ, UR4 ;  /* 0x00000004ff047e24 */ /* 0x004fe4000f8e00ff */
[----:B0-----:R-:W-:-:S07]  /*28e0*/  IMAD.U32 R5, RZ, RZ, UR5 ;  /* 0x00000005ff057e24 */ /* 0x001fce000f8e00ff */
[----:B------:R-:W-:-:S07]  /*28f0*/  LEPC R20, `(.L_x_66) ;  /* 0x000000001014794e */ /* 0x000fce0000000000 */
[----:B-1----:R-:W-:Y:S05]  /*2900*/  CALL.ABS.NOINC R8 ;  /* 0x0000000008007343 */ /* 0x002fea0003c00000 */
.L_x_66:
[----:B------:R0:W1:Y:S01]  /*2910*/  LDC.64 R8, c[0x4][R2] ;  /* 0x0100000002087b82 */ /* 0x0000620000000a00 */
[----:B------:R-:W2:Y:S01]  /*2920*/  LDCU.64 UR4, c[0x4][0x20] ;  /* 0x01000400ff0477ac */ /* 0x000ea20008000a00 */
[----:B------:R-:W-:Y:S01]  /*2930*/  CS2R R6, SRZ ;  /* 0x0000000000067805 */ /* 0x000fe2000001ff00 */
[----:B--2---:R-:W-:Y:S02]  /*2940*/  IMAD.U32 R4, RZ, RZ, UR4 ;  /* 0x00000004ff047e24 */ /* 0x004fe4000f8e00ff */
[----:B0-----:R-:W-:-:S07]  /*2950*/  IMAD.U32 R5, RZ, RZ, UR5 ;  /* 0x00000005ff057e24 */ /* 0x001fce000f8e00ff */
[----:B------:R-:W-:-:S07]  /*2960*/  LEPC R20, `(.L_x_67) ;  /* 0x000000001014794e */ /* 0x000fce0000000000 */
[----:B-1----:R-:W-:Y:S05]  /*2970*/  CALL.ABS.NOINC R8 ;  /* 0x0000000008007343 */ /* 0x002fea0003c00000 */
.L_x_67:
[----:B------:R-:W0:Y:S01]  /*2980*/  LDC.64 R2, c[0x4][R2] ;  /* 0x0100000002027b82 */ /* 0x000e220000000a00 */
[----:B------:R-:W1:Y:S01]  /*2990*/  LDCU.64 UR4, c[0x4][0x20] ;  /* 0x01000400ff0477ac */ /* 0x000e620008000a00 */
[----:B------:R-:W-:Y:S01]  /*29a0*/  CS2R R6, SRZ ;  /* 0x0000000000067805 */ /* 0x000fe2000001ff00 */
[----:B-1----:R-:W-:Y:S02]  /*29b0*/  IMAD.U32 R4, RZ, RZ, UR4 ;  /* 0x00000004ff047e24 */ /* 0x002fe4000f8e00ff */
[----:B------:R-:W-:-:S07]  /*29c0*/  IMAD.U32 R5, RZ, RZ, UR5 ;  /* 0x00000005ff057e24 */ /* 0x000fce000f8e00ff */
[----:B------:R-:W-:-:S07]  /*29d0*/  LEPC R20, `(.L_x_68) ;  /* 0x000000001014794e */ /* 0x000fce0000000000 */
[----:B0-----:R-:W-:Y:S05]  /*29e0*/  CALL.ABS.NOINC R2 ;  /* 0x0000000002007343 */ /* 0x001fea0003c00000 */
.L_x_68:
[----:B------:R-:W-:-:S13]  /*29f0*/  ISETP.NE.AND P6, PT, R18, RZ, PT ;  /* 0x000000ff1200720c */ /* 0x000fda0003fc5270 */
[----:B------:R-:W-:Y:S05]  /*2a00*/  @P6 BRA `(.L_x_69) ;  /* 0xfffffffc00786947 */ /* 0x000fea000383ffff */
[----:B------:R-:W-:Y:S05]  /*2a10*/  BSYNC.RECONVERGENT B6 ;  /* 0x0000000000067941 */ /* 0x000fea0003800200 */
.L_x_64:
[----:B------:R-:W-:-:S13]  /*2a20*/  ISETP.NE.AND P0, PT, R16, RZ, PT ;  /* 0x000000ff1000720c */ /* 0x000fda0003f05270 */
[----:B------:R-:W-:Y:S05]  /*2a30*/  @!P0 BRA `(.L_x_63) ;  /* 0x0000000000388947 */ /* 0x000fea0003800000 */
[----:B------:R-:W-:-:S07]  /*2a40*/  IMAD.MOV.U32 R17, RZ, RZ, RZ ;  /* 0x000000ffff117224 */ /* 0x000fce00078e00ff */
.L_x_71:
[----:B------:R-:W0:Y:S01]  /*2a50*/  LDCU.64 UR4, c[0x4][0x20] ;  /* 0x01000400ff0477ac */ /* 0x000e220008000a00 */
[----:B------:R-:W-:Y:S01]  /*2a60*/  VIADD R17, R17, 0x1 ;  /* 0x0000000111117836 */ /* 0x000fe20000000000 */
[----:B------:R-:W-:Y:S02]  /*2a70*/  MOV R0, 0x0 ;  /* 0x0000000000007802 */ /* 0x000fe40000000f00 */
[----:B------:R-:W-:Y:S02]  /*2a80*/  CS2R R6, SRZ ;  /* 0x0000000000067805 */ /* 0x000fe4000001ff00 */
[----:B------:R-:W-:Y:S01]  /*2a90*/  ISETP.NE.AND P0, PT, R17, R16, PT ;  /* 0x000000101100720c */ /* 0x000fe20003f05270 */
[----:B------:R1:W2:Y:S03]  /*2aa0*/  LDC.64 R2, c[0x4][R0] ;  /* 0x0100000000027b82 */ /* 0x0002a60000000a00 */
[----:B-1----:R-:W-:Y:S01]  /*2ab0*/  P2R R0, PR, RZ, 0x1 ;  /* 0x00000001ff007803 */ /* 0x002fe20000000000 */
[----:B0-----:R-:W-:-:S02]  /*2ac0*/  IMAD.U32 R4, RZ, RZ, UR4 ;  /* 0x00000004ff047e24 */ /* 0x001fc4000f8e00ff */
[----:B------:R-:W-:-:S07]  /*2ad0*/  IMAD.U32 R5, RZ, RZ, UR5 ;  /* 0x00000005ff057e24 */ /* 0x000fce000f8e00ff */
[----:B------:R-:W-:-:S07]  /*2ae0*/  LEPC R20, `(.L_x_70) ;  /* 0x000000001014794e */ /* 0x000fce0000000000 */
[----:B--2---:R-:W-:Y:S05]  /*2af0*/  CALL.ABS.NOINC R2 ;  /* 0x0000000002007343 */ /* 0x004fea0003c00000 */
.L_x_70:
[----:B------:R-:W-:-:S13]  /*2b00*/  ISETP.NE.AND P6, PT, R17, R16, PT ;  /* 0x000000101100720c */ /* 0x000fda0003fc5270 */
[----:B------:R-:W-:Y:S05]  /*2b10*/  @P6 BRA `(.L_x_71) ;  /* 0xfffffffc00cc6947 */ /* 0x000fea000383ffff */
.L_x_63:
[----:B------:R-:W-:Y:S05]  /*2b20*/  BSYNC.RECONVERGENT B8 ;  /* 0x0000000000087941 */ /* 0x000fea0003800200 */
.L_x_23:
        /* <DEDUP_REMOVED lines=8> */
.L_x_72:
[----:B------:R-:W-:Y:S05]  /*2bb0*/  EXIT ;  /* 0x000000000000794d */ /* 0x000fea0003800000 */
.L_x_73:
        /* <DEDUP_REMOVED lines=12> */
.L_x_76:


//--------------------- .nv.global.init           --------------------------
	.section	.nv.global.init,"aw",@progbits
.nv.global.init:
	.type		$str$3,@object
	.size		$str$3,($str$2 - $str$3)
$str$3:
        /*0000*/ 	.byte	0x0a, 0x00
	.type		$str$2,@object
	.size		$str$2,($str - $str$2)
$str$2:
        /*0002*/ 	.byte	0x25, 0x2e, 0x31, 0x30, 0x65, 0x20, 0x00
	.type		$str,@object
	.size		$str,($str$1 - $str)
$str:
        /*0009*/ 	.byte	0x64, 0x6f, 0x65, 0x73, 0x20, 0x6e, 0x6f, 0x74, 0x20, 0x6d, 0x61, 0x74, 0x63, 0x68, 0x21, 0x00
	.type		$str$1,@object
	.size		$str$1,(.L_1 - $str$1)
$str$1:
        /*0019*/ 	.byte	0x44, 0x69, 0x6d, 0x20, 0x78, 0x20, 0x25, 0x64, 0x2c, 0x20, 0x44, 0x69, 0x6d, 0x20, 0x79, 0x20
        /*0029*/ 	.byte	0x25, 0x64, 0x0a, 0x00
.L_1:


//--------------------- .nv.shared.reserved.0     --------------------------
	.section	.nv.shared.reserved.0,"aw",@nobits
	.weak		__nv_reservedSMEM_offset_0_alias
	.size		__nv_reservedSMEM_offset_0_alias, 0, 64
	.other		__nv_reservedSMEM_offset_0_alias,@"STO_CUDA_RESERVED_SHARED STV_DEFAULT"
__nv_reservedSMEM_offset_0_alias:
	.zero		0
	.zero		64


//--------------------- .nv.constant0._Z15d_multmat_chainPP6MatrixS1_i --------------------------
	.section	.nv.constant0._Z15d_multmat_chainPP6MatrixS1_i,"a",@progbits
	.sectionflags	@""
	.align	4
.nv.constant0._Z15d_multmat_chainPP6MatrixS1_i:
	.zero		916


//--------------------- .nv.constant0._Z13d_multMat_thdP6MatrixS0_S0_ --------------------------
	.section	.nv.constant0._Z13d_multMat_thdP6MatrixS0_S0_,"a",@progbits
	.sectionflags	@""
	.align	4
.nv.constant0._Z13d_multMat_thdP6MatrixS0_S0_:
	.zero		920


//--------------------- .nv.constant0._Z10d_printMatP6Matrix --------------------------
	.section	.nv.constant0._Z10d_printMatP6Matrix,"a",@progbits
	.sectionflags	@""
	.align	4
.nv.constant0._Z10d_printMatP6Matrix:
	.zero		904


//--------------------- SYMBOLS --------------------------

	.type		.nv.reservedSmem.offset0,@object
	.size		.nv.reservedSmem.offset0,0x4
	.type		vprintf,@function
